//
// Generated by NVIDIA NVVM Compiler
//
// Compiler Build ID: CL-36424714
// Cuda compilation tools, release 13.0, V13.0.88
// Based on NVVM 20.0.0
//

.version 9.0
.target sm_100
.address_size 64

	// .globl	_Z4stepiiiPfS_PiS0_S0_fffffif

.visible .entry _Z4stepiiiPfS_PiS0_S0_fffffif(
	.param .u32 _Z4stepiiiPfS_PiS0_S0_fffffif_param_0,
	.param .u32 _Z4stepiiiPfS_PiS0_S0_fffffif_param_1,
	.param .u32 _Z4stepiiiPfS_PiS0_S0_fffffif_param_2,
	.param .u64 .ptr .align 1 _Z4stepiiiPfS_PiS0_S0_fffffif_param_3,
	.param .u64 .ptr .align 1 _Z4stepiiiPfS_PiS0_S0_fffffif_param_4,
	.param .u64 .ptr .align 1 _Z4stepiiiPfS_PiS0_S0_fffffif_param_5,
	.param .u64 .ptr .align 1 _Z4stepiiiPfS_PiS0_S0_fffffif_param_6,
	.param .u64 .ptr .align 1 _Z4stepiiiPfS_PiS0_S0_fffffif_param_7,
	.param .f32 _Z4stepiiiPfS_PiS0_S0_fffffif_param_8,
	.param .f32 _Z4stepiiiPfS_PiS0_S0_fffffif_param_9,
	.param .f32 _Z4stepiiiPfS_PiS0_S0_fffffif_param_10,
	.param .f32 _Z4stepiiiPfS_PiS0_S0_fffffif_param_11,
	.param .f32 _Z4stepiiiPfS_PiS0_S0_fffffif_param_12,
	.param .u32 _Z4stepiiiPfS_PiS0_S0_fffffif_param_13,
	.param .f32 _Z4stepiiiPfS_PiS0_S0_fffffif_param_14
)
{
	.local .align 16 .b8 	__local_depot0[4000];
	.reg .b64 	%SP;
	.reg .b64 	%SPL;
	.reg .pred 	%p<78>;
	.reg .b32 	%r<150>;
	.reg .b32 	%f<363>;
	.reg .b64 	%rd<64>;

	mov.u64 	%SPL, __local_depot0;
	ld.param.u32 	%r59, [_Z4stepiiiPfS_PiS0_S0_fffffif_param_0];
	ld.param.u32 	%r57, [_Z4stepiiiPfS_PiS0_S0_fffffif_param_1];
	ld.param.u32 	%r58, [_Z4stepiiiPfS_PiS0_S0_fffffif_param_2];
	ld.param.u64 	%rd12, [_Z4stepiiiPfS_PiS0_S0_fffffif_param_3];
	ld.param.u64 	%rd11, [_Z4stepiiiPfS_PiS0_S0_fffffif_param_6];
	ld.param.u64 	%rd13, [_Z4stepiiiPfS_PiS0_S0_fffffif_param_7];
	ld.param.f32 	%f53, [_Z4stepiiiPfS_PiS0_S0_fffffif_param_10];
	ld.param.f32 	%f54, [_Z4stepiiiPfS_PiS0_S0_fffffif_param_11];
	ld.param.f32 	%f55, [_Z4stepiiiPfS_PiS0_S0_fffffif_param_12];
	ld.param.f32 	%f56, [_Z4stepiiiPfS_PiS0_S0_fffffif_param_14];
	cvta.to.global.u64 	%rd1, %rd13;
	cvta.to.global.u64 	%rd2, %rd12;
	add.u64 	%rd3, %SPL, 0;
	mov.u32 	%r60, %ctaid.x;
	shl.b32 	%r61, %r60, 7;
	mov.u32 	%r62, %tid.x;
	add.s32 	%r1, %r61, %r62;
	setp.ge.s32 	%p1, %r1, %r59;
	@%p1 bra 	$L__BB0_60;
	shl.b32 	%r2, %r1, 1;
	mul.wide.s32 	%rd15, %r2, 4;
	add.s64 	%rd16, %rd2, %rd15;
	ld.global.f32 	%f1, [%rd16];
	cvt.rn.f32.s32 	%f2, %r57;
	mul.f32 	%f57, %f1, %f2;
	cvt.rmi.f32.f32 	%f58, %f57;
	cvt.rzi.s32.f32 	%r64, %f58;
	ld.global.f32 	%f3, [%rd16+4];
	max.s32 	%r3, %r64, 1;
	add.s32 	%r65, %r64, 2;
	min.s32 	%r4, %r65, %r57;
	setp.gt.s32 	%p2, %r3, %r4;
	mov.b32 	%r137, 0;
	@%p2 bra 	$L__BB0_28;
	mul.f32 	%f59, %f3, %f2;
	cvt.rmi.f32.f32 	%f60, %f59;
	cvt.rzi.s32.f32 	%r67, %f60;
	add.s32 	%r130, %r3, -1;
	max.s32 	%r6, %r67, 1;
	add.s32 	%r68, %r67, 2;
	min.s32 	%r7, %r68, %r57;
	add.s64 	%rd4, %rd1, 8;
	cvta.to.global.u64 	%rd5, %rd11;
	mov.b32 	%r137, 0;
$L__BB0_3:
	setp.gt.s32 	%p3, %r6, %r7;
	@%p3 bra 	$L__BB0_27;
	add.s32 	%r132, %r6, -1;
	mul.lo.s32 	%r12, %r130, %r57;
$L__BB0_5:
	add.s32 	%r15, %r132, %r12;
	mul.wide.s32 	%rd17, %r15, 4;
	add.s64 	%rd18, %rd5, %rd17;
	ld.global.u32 	%r16, [%rd18];
	setp.lt.s32 	%p4, %r16, 1;
	@%p4 bra 	$L__BB0_26;
	mul.lo.s32 	%r17, %r15, %r58;
	and.b32  	%r18, %r16, 3;
	setp.lt.u32 	%p5, %r16, 4;
	mov.b32 	%r142, 0;
	@%p5 bra 	$L__BB0_17;
	and.b32  	%r142, %r16, 2147483644;
	neg.s32 	%r135, %r142;
	mov.u32 	%r134, %r17;
$L__BB0_8:
	mul.wide.s32 	%rd19, %r134, 4;
	add.s64 	%rd6, %rd4, %rd19;
	ld.global.u32 	%r24, [%rd6+-8];
	shl.b32 	%r71, %r24, 1;
	mul.wide.s32 	%rd20, %r71, 4;
	add.s64 	%rd21, %rd2, %rd20;
	ld.global.f32 	%f61, [%rd21];
	sub.f32 	%f62, %f1, %f61;
	ld.global.f32 	%f63, [%rd21+4];
	sub.f32 	%f64, %f3, %f63;
	mul.f32 	%f65, %f64, %f64;
	fma.rn.f32 	%f66, %f62, %f62, %f65;
	sqrt.rn.f32 	%f67, %f66;
	setp.geu.f32 	%p6, %f67, %f56;
	setp.leu.f32 	%p7, %f67, 0f00000000;
	or.pred  	%p8, %p6, %p7;
	@%p8 bra 	$L__BB0_10;
	mul.wide.s32 	%rd22, %r137, 4;
	add.s64 	%rd23, %rd3, %rd22;
	st.local.u32 	[%rd23], %r24;
	add.s32 	%r137, %r137, 1;
$L__BB0_10:
	ld.global.u32 	%r27, [%rd6+-4];
	shl.b32 	%r72, %r27, 1;
	mul.wide.s32 	%rd24, %r72, 4;
	add.s64 	%rd25, %rd2, %rd24;
	ld.global.f32 	%f68, [%rd25];
	sub.f32 	%f69, %f1, %f68;
	ld.global.f32 	%f70, [%rd25+4];
	sub.f32 	%f71, %f3, %f70;
	mul.f32 	%f72, %f71, %f71;
	fma.rn.f32 	%f73, %f69, %f69, %f72;
	sqrt.rn.f32 	%f74, %f73;
	setp.geu.f32 	%p9, %f74, %f56;
	setp.leu.f32 	%p10, %f74, 0f00000000;
	or.pred  	%p11, %p9, %p10;
	@%p11 bra 	$L__BB0_12;
	mul.wide.s32 	%rd26, %r137, 4;
	add.s64 	%rd27, %rd3, %rd26;
	st.local.u32 	[%rd27], %r27;
	add.s32 	%r137, %r137, 1;
$L__BB0_12:
	ld.global.u32 	%r30, [%rd6];
	shl.b32 	%r73, %r30, 1;
	mul.wide.s32 	%rd28, %r73, 4;
	add.s64 	%rd29, %rd2, %rd28;
	ld.global.f32 	%f75, [%rd29];
	sub.f32 	%f76, %f1, %f75;
	ld.global.f32 	%f77, [%rd29+4];
	sub.f32 	%f78, %f3, %f77;
	mul.f32 	%f79, %f78, %f78;
	fma.rn.f32 	%f80, %f76, %f76, %f79;
	sqrt.rn.f32 	%f81, %f80;
	setp.geu.f32 	%p12, %f81, %f56;
	setp.leu.f32 	%p13, %f81, 0f00000000;
	or.pred  	%p14, %p12, %p13;
	@%p14 bra 	$L__BB0_14;
	mul.wide.s32 	%rd30, %r137, 4;
	add.s64 	%rd31, %rd3, %rd30;
	st.local.u32 	[%rd31], %r30;
	add.s32 	%r137, %r137, 1;
$L__BB0_14:
	ld.global.u32 	%r33, [%rd6+4];
	shl.b32 	%r74, %r33, 1;
	mul.wide.s32 	%rd32, %r74, 4;
	add.s64 	%rd33, %rd2, %rd32;
	ld.global.f32 	%f82, [%rd33];
	sub.f32 	%f83, %f1, %f82;
	ld.global.f32 	%f84, [%rd33+4];
	sub.f32 	%f85, %f3, %f84;
	mul.f32 	%f86, %f85, %f85;
	fma.rn.f32 	%f87, %f83, %f83, %f86;
	sqrt.rn.f32 	%f88, %f87;
	setp.geu.f32 	%p15, %f88, %f56;
	setp.leu.f32 	%p16, %f88, 0f00000000;
	or.pred  	%p17, %p15, %p16;
	@%p17 bra 	$L__BB0_16;
	mul.wide.s32 	%rd34, %r137, 4;
	add.s64 	%rd35, %rd3, %rd34;
	st.local.u32 	[%rd35], %r33;
	add.s32 	%r137, %r137, 1;
$L__BB0_16:
	add.s32 	%r135, %r135, 4;
	add.s32 	%r134, %r134, 4;
	setp.ne.s32 	%p18, %r135, 0;
	@%p18 bra 	$L__BB0_8;
$L__BB0_17:
	setp.eq.s32 	%p19, %r18, 0;
	@%p19 bra 	$L__BB0_26;
	add.s32 	%r75, %r142, %r17;
	mul.wide.s32 	%rd36, %r75, 4;
	add.s64 	%rd7, %rd1, %rd36;
	ld.global.u32 	%r41, [%rd7];
	shl.b32 	%r76, %r41, 1;
	mul.wide.s32 	%rd37, %r76, 4;
	add.s64 	%rd38, %rd2, %rd37;
	ld.global.f32 	%f89, [%rd38];
	sub.f32 	%f90, %f1, %f89;
	ld.global.f32 	%f91, [%rd38+4];
	sub.f32 	%f92, %f3, %f91;
	mul.f32 	%f93, %f92, %f92;
	fma.rn.f32 	%f94, %f90, %f90, %f93;
	sqrt.rn.f32 	%f95, %f94;
	setp.geu.f32 	%p20, %f95, %f56;
	setp.leu.f32 	%p21, %f95, 0f00000000;
	or.pred  	%p22, %p20, %p21;
	@%p22 bra 	$L__BB0_20;
	mul.wide.s32 	%rd39, %r137, 4;
	add.s64 	%rd40, %rd3, %rd39;
	st.local.u32 	[%rd40], %r41;
	add.s32 	%r137, %r137, 1;
$L__BB0_20:
	setp.eq.s32 	%p23, %r18, 1;
	@%p23 bra 	$L__BB0_26;
	ld.global.u32 	%r44, [%rd7+4];
	shl.b32 	%r77, %r44, 1;
	mul.wide.s32 	%rd41, %r77, 4;
	add.s64 	%rd42, %rd2, %rd41;
	ld.global.f32 	%f96, [%rd42];
	sub.f32 	%f97, %f1, %f96;
	ld.global.f32 	%f98, [%rd42+4];
	sub.f32 	%f99, %f3, %f98;
	mul.f32 	%f100, %f99, %f99;
	fma.rn.f32 	%f101, %f97, %f97, %f100;
	sqrt.rn.f32 	%f102, %f101;
	setp.geu.f32 	%p24, %f102, %f56;
	setp.leu.f32 	%p25, %f102, 0f00000000;
	or.pred  	%p26, %p24, %p25;
	@%p26 bra 	$L__BB0_23;
	mul.wide.s32 	%rd43, %r137, 4;
	add.s64 	%rd44, %rd3, %rd43;
	st.local.u32 	[%rd44], %r44;
	add.s32 	%r137, %r137, 1;
$L__BB0_23:
	setp.eq.s32 	%p27, %r18, 2;
	@%p27 bra 	$L__BB0_26;
	ld.global.u32 	%r47, [%rd7+8];
	shl.b32 	%r78, %r47, 1;
	mul.wide.s32 	%rd45, %r78, 4;
	add.s64 	%rd46, %rd2, %rd45;
	ld.global.f32 	%f103, [%rd46];
	sub.f32 	%f104, %f1, %f103;
	ld.global.f32 	%f105, [%rd46+4];
	sub.f32 	%f106, %f3, %f105;
	mul.f32 	%f107, %f106, %f106;
	fma.rn.f32 	%f108, %f104, %f104, %f107;
	sqrt.rn.f32 	%f109, %f108;
	setp.geu.f32 	%p28, %f109, %f56;
	setp.leu.f32 	%p29, %f109, 0f00000000;
	or.pred  	%p30, %p28, %p29;
	@%p30 bra 	$L__BB0_26;
	mul.wide.s32 	%rd47, %r137, 4;
	add.s64 	%rd48, %rd3, %rd47;
	st.local.u32 	[%rd48], %r47;
	add.s32 	%r137, %r137, 1;
$L__BB0_26:
	add.s32 	%r132, %r132, 1;
	setp.ne.s32 	%p31, %r132, %r7;
	@%p31 bra 	$L__BB0_5;
$L__BB0_27:
	add.s32 	%r130, %r130, 1;
	setp.eq.s32 	%p32, %r130, %r4;
	@%p32 bra 	$L__BB0_28;
	bra.uni 	$L__BB0_3;
$L__BB0_28:
	setp.lt.s32 	%p33, %r137, 1;
	mov.f32 	%f359, 0f00000000;
	mov.f32 	%f360, %f359;
	@%p33 bra 	$L__BB0_59;
	mov.f32 	%f360, 0f00000000;
	mov.b32 	%r148, 0;
	mov.f32 	%f359, %f360;
$L__BB0_30:
	mul.wide.u32 	%rd49, %r148, 4;
	add.s64 	%rd50, %rd3, %rd49;
	ld.local.u32 	%r81, [%rd50];
	shl.b32 	%r82, %r81, 1;
	mul.wide.s32 	%rd51, %r82, 4;
	add.s64 	%rd52, %rd2, %rd51;
	ld.global.f32 	%f6, [%rd52];
	sub.f32 	%f7, %f1, %f6;
	ld.global.f32 	%f8, [%rd52+4];
	sub.f32 	%f9, %f3, %f8;
	mul.f32 	%f112, %f9, %f9;
	fma.rn.f32 	%f113, %f7, %f7, %f112;
	sqrt.rn.f32 	%f10, %f113;
	mov.b32 	%r149, 0;
$L__BB0_31:
	mul.wide.u32 	%rd53, %r149, 4;
	add.s64 	%rd54, %rd3, %rd53;
	ld.local.u32 	%r83, [%rd54];
	shl.b32 	%r84, %r83, 1;
	mul.wide.s32 	%rd55, %r84, 4;
	add.s64 	%rd8, %rd2, %rd55;
	ld.global.f32 	%f11, [%rd8];
	sub.f32 	%f12, %f1, %f11;
	abs.f32 	%f13, %f12;
	setp.eq.f32 	%p34, %f12, 0f3F800000;
	mov.f32 	%f355, 0f3F800000;
	@%p34 bra 	$L__BB0_36;
	setp.num.f32 	%p35, %f13, %f13;
	@%p35 bra 	$L__BB0_34;
	mov.f32 	%f170, 0f40000000;
	add.rn.f32 	%f355, %f12, %f170;
	bra.uni 	$L__BB0_36;
$L__BB0_34:
	setp.lt.f32 	%p36, %f13, 0f00800000;
	mul.f32 	%f115, %f13, 0f4B800000;
	selp.f32 	%f116, %f115, %f13, %p36;
	mov.b32 	%r85, %f116;
	add.s32 	%r86, %r85, -1060439283;
	and.b32  	%r87, %r86, -8388608;
	sub.s32 	%r88, %r85, %r87;
	mov.b32 	%f117, %r88;
	cvt.rn.f32.s32 	%f118, %r87;
	selp.f32 	%f119, 0fC1C00000, 0f00000000, %p36;
	fma.rn.f32 	%f120, %f118, 0f34000000, %f119;
	add.f32 	%f121, %f117, 0fBF800000;
	add.f32 	%f122, %f117, 0f3F800000;
	rcp.approx.ftz.f32 	%f123, %f122;
	add.f32 	%f124, %f121, %f121;
	mul.f32 	%f125, %f124, %f123;
	mul.f32 	%f126, %f125, %f125;
	neg.f32 	%f127, %f125;
	sub.f32 	%f128, %f121, %f125;
	add.f32 	%f129, %f128, %f128;
	fma.rn.f32 	%f130, %f127, %f121, %f129;
	mul.rn.f32 	%f131, %f123, %f130;
	fma.rn.f32 	%f132, %f126, 0f3A2C32E4, 0f3B52E7DB;
	fma.rn.f32 	%f133, %f132, %f126, 0f3C93BB73;
	fma.rn.f32 	%f134, %f133, %f126, 0f3DF6384F;
	mul.rn.f32 	%f135, %f134, %f126;
	fma.rn.f32 	%f136, %f125, 0f3FB8AA3B, %f120;
	mul.f32 	%f137, %f135, 0f40400000;
	sub.f32 	%f138, %f120, %f136;
	fma.rn.f32 	%f139, %f125, 0f3FB8AA3B, %f138;
	fma.rn.f32 	%f140, %f131, 0f3FB8AA3B, %f139;
	fma.rn.f32 	%f141, %f125, 0f32A55E34, %f140;
	fma.rn.f32 	%f142, %f137, %f131, %f141;
	fma.rn.f32 	%f143, %f135, %f125, %f142;
	add.rn.f32 	%f144, %f136, %f143;
	mov.f32 	%f145, 0f40000000;
	mul.rn.f32 	%f146, %f144, %f145;
	cvt.rni.f32.f32 	%f147, %f146;
	sub.f32 	%f148, %f146, %f147;
	neg.f32 	%f149, %f146;
	fma.rn.f32 	%f150, %f144, 0f40000000, %f149;
	neg.f32 	%f151, %f136;
	add.rn.f32 	%f152, %f144, %f151;
	neg.f32 	%f153, %f152;
	add.rn.f32 	%f154, %f143, %f153;
	fma.rn.f32 	%f155, %f154, 0f40000000, %f150;
	add.f32 	%f156, %f148, %f155;
	setp.gt.f32 	%p37, %f147, 0f00000000;
	selp.b32 	%r89, 0, -2097152000, %p37;
	setp.neu.f32 	%p38, %f12, 0f00000000;
	setp.neu.f32 	%p39, %f13, 0f7F800000;
	setp.lt.f32 	%p40, %f146, 0f00000000;
	selp.f32 	%f157, 0f00000000, 0f7F800000, %p40;
	abs.f32 	%f158, %f146;
	setp.gt.f32 	%p41, %f158, 0f43180000;
	cvt.rzi.s32.f32 	%r90, %f147;
	shl.b32 	%r91, %r90, 23;
	sub.s32 	%r92, %r91, %r89;
	mov.b32 	%f159, %r92;
	add.s32 	%r93, %r89, 2130706432;
	mov.b32 	%f160, %r93;
	fma.rn.f32 	%f161, %f156, 0f391FCB8E, 0f3AAF85ED;
	fma.rn.f32 	%f162, %f161, %f156, 0f3C1D9856;
	fma.rn.f32 	%f163, %f162, %f156, 0f3D6357BB;
	fma.rn.f32 	%f164, %f163, %f156, 0f3E75FDEC;
	fma.rn.f32 	%f165, %f164, %f156, 0f3F317218;
	fma.rn.f32 	%f166, %f165, %f156, 0f3F800000;
	mul.f32 	%f167, %f166, %f160;
	mul.f32 	%f168, %f167, %f159;
	selp.f32 	%f355, %f157, %f168, %p41;
	and.pred  	%p42, %p38, %p39;
	@%p42 bra 	$L__BB0_36;
	add.f32 	%f169, %f12, %f12;
	mov.b32 	%r94, %f169;
	and.b32  	%r95, %r94, 2147483647;
	mov.b32 	%f355, %r95;
$L__BB0_36:
	ld.global.f32 	%f18, [%rd8+4];
	sub.f32 	%f19, %f3, %f18;
	abs.f32 	%f20, %f19;
	setp.eq.f32 	%p43, %f19, 0f3F800000;
	mov.f32 	%f356, 0f3F800000;
	@%p43 bra 	$L__BB0_41;
	setp.num.f32 	%p44, %f20, %f20;
	@%p44 bra 	$L__BB0_39;
	mov.f32 	%f227, 0f40000000;
	add.rn.f32 	%f356, %f19, %f227;
	bra.uni 	$L__BB0_41;
$L__BB0_39:
	setp.lt.f32 	%p45, %f20, 0f00800000;
	mul.f32 	%f172, %f20, 0f4B800000;
	selp.f32 	%f173, %f172, %f20, %p45;
	mov.b32 	%r96, %f173;
	add.s32 	%r97, %r96, -1060439283;
	and.b32  	%r98, %r97, -8388608;
	sub.s32 	%r99, %r96, %r98;
	mov.b32 	%f174, %r99;
	cvt.rn.f32.s32 	%f175, %r98;
	selp.f32 	%f176, 0fC1C00000, 0f00000000, %p45;
	fma.rn.f32 	%f177, %f175, 0f34000000, %f176;
	add.f32 	%f178, %f174, 0fBF800000;
	add.f32 	%f179, %f174, 0f3F800000;
	rcp.approx.ftz.f32 	%f180, %f179;
	add.f32 	%f181, %f178, %f178;
	mul.f32 	%f182, %f181, %f180;
	mul.f32 	%f183, %f182, %f182;
	neg.f32 	%f184, %f182;
	sub.f32 	%f185, %f178, %f182;
	add.f32 	%f186, %f185, %f185;
	fma.rn.f32 	%f187, %f184, %f178, %f186;
	mul.rn.f32 	%f188, %f180, %f187;
	fma.rn.f32 	%f189, %f183, 0f3A2C32E4, 0f3B52E7DB;
	fma.rn.f32 	%f190, %f189, %f183, 0f3C93BB73;
	fma.rn.f32 	%f191, %f190, %f183, 0f3DF6384F;
	mul.rn.f32 	%f192, %f191, %f183;
	fma.rn.f32 	%f193, %f182, 0f3FB8AA3B, %f177;
	mul.f32 	%f194, %f192, 0f40400000;
	sub.f32 	%f195, %f177, %f193;
	fma.rn.f32 	%f196, %f182, 0f3FB8AA3B, %f195;
	fma.rn.f32 	%f197, %f188, 0f3FB8AA3B, %f196;
	fma.rn.f32 	%f198, %f182, 0f32A55E34, %f197;
	fma.rn.f32 	%f199, %f194, %f188, %f198;
	fma.rn.f32 	%f200, %f192, %f182, %f199;
	add.rn.f32 	%f201, %f193, %f200;
	mov.f32 	%f202, 0f40000000;
	mul.rn.f32 	%f203, %f201, %f202;
	cvt.rni.f32.f32 	%f204, %f203;
	sub.f32 	%f205, %f203, %f204;
	neg.f32 	%f206, %f203;
	fma.rn.f32 	%f207, %f201, 0f40000000, %f206;
	neg.f32 	%f208, %f193;
	add.rn.f32 	%f209, %f201, %f208;
	neg.f32 	%f210, %f209;
	add.rn.f32 	%f211, %f200, %f210;
	fma.rn.f32 	%f212, %f211, 0f40000000, %f207;
	add.f32 	%f213, %f205, %f212;
	setp.gt.f32 	%p46, %f204, 0f00000000;
	selp.b32 	%r100, 0, -2097152000, %p46;
	setp.neu.f32 	%p47, %f19, 0f00000000;
	setp.neu.f32 	%p48, %f20, 0f7F800000;
	setp.lt.f32 	%p49, %f203, 0f00000000;
	selp.f32 	%f214, 0f00000000, 0f7F800000, %p49;
	abs.f32 	%f215, %f203;
	setp.gt.f32 	%p50, %f215, 0f43180000;
	cvt.rzi.s32.f32 	%r101, %f204;
	shl.b32 	%r102, %r101, 23;
	sub.s32 	%r103, %r102, %r100;
	mov.b32 	%f216, %r103;
	add.s32 	%r104, %r100, 2130706432;
	mov.b32 	%f217, %r104;
	fma.rn.f32 	%f218, %f213, 0f391FCB8E, 0f3AAF85ED;
	fma.rn.f32 	%f219, %f218, %f213, 0f3C1D9856;
	fma.rn.f32 	%f220, %f219, %f213, 0f3D6357BB;
	fma.rn.f32 	%f221, %f220, %f213, 0f3E75FDEC;
	fma.rn.f32 	%f222, %f221, %f213, 0f3F317218;
	fma.rn.f32 	%f223, %f222, %f213, 0f3F800000;
	mul.f32 	%f224, %f223, %f217;
	mul.f32 	%f225, %f224, %f216;
	selp.f32 	%f356, %f214, %f225, %p50;
	and.pred  	%p51, %p47, %p48;
	@%p51 bra 	$L__BB0_41;
	add.f32 	%f226, %f19, %f19;
	mov.b32 	%r105, %f226;
	and.b32  	%r106, %r105, 2147483647;
	mov.b32 	%f356, %r106;
$L__BB0_41:
	add.f32 	%f25, %f355, %f356;
	sub.f32 	%f26, %f6, %f11;
	abs.f32 	%f27, %f26;
	setp.eq.f32 	%p52, %f26, 0f3F800000;
	mov.f32 	%f357, 0f3F800000;
	@%p52 bra 	$L__BB0_46;
	setp.num.f32 	%p53, %f27, %f27;
	@%p53 bra 	$L__BB0_44;
	mov.f32 	%f284, 0f40000000;
	add.rn.f32 	%f357, %f26, %f284;
	bra.uni 	$L__BB0_46;
$L__BB0_44:
	setp.lt.f32 	%p54, %f27, 0f00800000;
	mul.f32 	%f229, %f27, 0f4B800000;
	selp.f32 	%f230, %f229, %f27, %p54;
	mov.b32 	%r107, %f230;
	add.s32 	%r108, %r107, -1060439283;
	and.b32  	%r109, %r108, -8388608;
	sub.s32 	%r110, %r107, %r109;
	mov.b32 	%f231, %r110;
	cvt.rn.f32.s32 	%f232, %r109;
	selp.f32 	%f233, 0fC1C00000, 0f00000000, %p54;
	fma.rn.f32 	%f234, %f232, 0f34000000, %f233;
	add.f32 	%f235, %f231, 0fBF800000;
	add.f32 	%f236, %f231, 0f3F800000;
	rcp.approx.ftz.f32 	%f237, %f236;
	add.f32 	%f238, %f235, %f235;
	mul.f32 	%f239, %f238, %f237;
	mul.f32 	%f240, %f239, %f239;
	neg.f32 	%f241, %f239;
	sub.f32 	%f242, %f235, %f239;
	add.f32 	%f243, %f242, %f242;
	fma.rn.f32 	%f244, %f241, %f235, %f243;
	mul.rn.f32 	%f245, %f237, %f244;
	fma.rn.f32 	%f246, %f240, 0f3A2C32E4, 0f3B52E7DB;
	fma.rn.f32 	%f247, %f246, %f240, 0f3C93BB73;
	fma.rn.f32 	%f248, %f247, %f240, 0f3DF6384F;
	mul.rn.f32 	%f249, %f248, %f240;
	fma.rn.f32 	%f250, %f239, 0f3FB8AA3B, %f234;
	mul.f32 	%f251, %f249, 0f40400000;
	sub.f32 	%f252, %f234, %f250;
	fma.rn.f32 	%f253, %f239, 0f3FB8AA3B, %f252;
	fma.rn.f32 	%f254, %f245, 0f3FB8AA3B, %f253;
	fma.rn.f32 	%f255, %f239, 0f32A55E34, %f254;
	fma.rn.f32 	%f256, %f251, %f245, %f255;
	fma.rn.f32 	%f257, %f249, %f239, %f256;
	add.rn.f32 	%f258, %f250, %f257;
	mov.f32 	%f259, 0f40000000;
	mul.rn.f32 	%f260, %f258, %f259;
	cvt.rni.f32.f32 	%f261, %f260;
	sub.f32 	%f262, %f260, %f261;
	neg.f32 	%f263, %f260;
	fma.rn.f32 	%f264, %f258, 0f40000000, %f263;
	neg.f32 	%f265, %f250;
	add.rn.f32 	%f266, %f258, %f265;
	neg.f32 	%f267, %f266;
	add.rn.f32 	%f268, %f257, %f267;
	fma.rn.f32 	%f269, %f268, 0f40000000, %f264;
	add.f32 	%f270, %f262, %f269;
	setp.gt.f32 	%p55, %f261, 0f00000000;
	selp.b32 	%r111, 0, -2097152000, %p55;
	setp.neu.f32 	%p56, %f26, 0f00000000;
	setp.neu.f32 	%p57, %f27, 0f7F800000;
	setp.lt.f32 	%p58, %f260, 0f00000000;
	selp.f32 	%f271, 0f00000000, 0f7F800000, %p58;
	abs.f32 	%f272, %f260;
	setp.gt.f32 	%p59, %f272, 0f43180000;
	cvt.rzi.s32.f32 	%r112, %f261;
	shl.b32 	%r113, %r112, 23;
	sub.s32 	%r114, %r113, %r111;
	mov.b32 	%f273, %r114;
	add.s32 	%r115, %r111, 2130706432;
	mov.b32 	%f274, %r115;
	fma.rn.f32 	%f275, %f270, 0f391FCB8E, 0f3AAF85ED;
	fma.rn.f32 	%f276, %f275, %f270, 0f3C1D9856;
	fma.rn.f32 	%f277, %f276, %f270, 0f3D6357BB;
	fma.rn.f32 	%f278, %f277, %f270, 0f3E75FDEC;
	fma.rn.f32 	%f279, %f278, %f270, 0f3F317218;
	fma.rn.f32 	%f280, %f279, %f270, 0f3F800000;
	mul.f32 	%f281, %f280, %f274;
	mul.f32 	%f282, %f281, %f273;
	selp.f32 	%f357, %f271, %f282, %p59;
	and.pred  	%p60, %p56, %p57;
	@%p60 bra 	$L__BB0_46;
	add.f32 	%f283, %f26, %f26;
	mov.b32 	%r116, %f283;
	and.b32  	%r117, %r116, 2147483647;
	mov.b32 	%f357, %r117;
$L__BB0_46:
	sub.f32 	%f32, %f8, %f18;
	abs.f32 	%f33, %f32;
	setp.eq.f32 	%p61, %f32, 0f3F800000;
	mov.f32 	%f358, 0f3F800000;
	@%p61 bra 	$L__BB0_51;
	setp.num.f32 	%p62, %f33, %f33;
	@%p62 bra 	$L__BB0_49;
	mov.f32 	%f341, 0f40000000;
	add.rn.f32 	%f358, %f32, %f341;
	bra.uni 	$L__BB0_51;
$L__BB0_49:
	setp.lt.f32 	%p63, %f33, 0f00800000;
	mul.f32 	%f286, %f33, 0f4B800000;
	selp.f32 	%f287, %f286, %f33, %p63;
	mov.b32 	%r118, %f287;
	add.s32 	%r119, %r118, -1060439283;
	and.b32  	%r120, %r119, -8388608;
	sub.s32 	%r121, %r118, %r120;
	mov.b32 	%f288, %r121;
	cvt.rn.f32.s32 	%f289, %r120;
	selp.f32 	%f290, 0fC1C00000, 0f00000000, %p63;
	fma.rn.f32 	%f291, %f289, 0f34000000, %f290;
	add.f32 	%f292, %f288, 0fBF800000;
	add.f32 	%f293, %f288, 0f3F800000;
	rcp.approx.ftz.f32 	%f294, %f293;
	add.f32 	%f295, %f292, %f292;
	mul.f32 	%f296, %f295, %f294;
	mul.f32 	%f297, %f296, %f296;
	neg.f32 	%f298, %f296;
	sub.f32 	%f299, %f292, %f296;
	add.f32 	%f300, %f299, %f299;
	fma.rn.f32 	%f301, %f298, %f292, %f300;
	mul.rn.f32 	%f302, %f294, %f301;
	fma.rn.f32 	%f303, %f297, 0f3A2C32E4, 0f3B52E7DB;
	fma.rn.f32 	%f304, %f303, %f297, 0f3C93BB73;
	fma.rn.f32 	%f305, %f304, %f297, 0f3DF6384F;
	mul.rn.f32 	%f306, %f305, %f297;
	fma.rn.f32 	%f307, %f296, 0f3FB8AA3B, %f291;
	mul.f32 	%f308, %f306, 0f40400000;
	sub.f32 	%f309, %f291, %f307;
	fma.rn.f32 	%f310, %f296, 0f3FB8AA3B, %f309;
	fma.rn.f32 	%f311, %f302, 0f3FB8AA3B, %f310;
	fma.rn.f32 	%f312, %f296, 0f32A55E34, %f311;
	fma.rn.f32 	%f313, %f308, %f302, %f312;
	fma.rn.f32 	%f314, %f306, %f296, %f313;
	add.rn.f32 	%f315, %f307, %f314;
	mov.f32 	%f316, 0f40000000;
	mul.rn.f32 	%f317, %f315, %f316;
	cvt.rni.f32.f32 	%f318, %f317;
	sub.f32 	%f319, %f317, %f318;
	neg.f32 	%f320, %f317;
	fma.rn.f32 	%f321, %f315, 0f40000000, %f320;
	neg.f32 	%f322, %f307;
	add.rn.f32 	%f323, %f315, %f322;
	neg.f32 	%f324, %f323;
	add.rn.f32 	%f325, %f314, %f324;
	fma.rn.f32 	%f326, %f325, 0f40000000, %f321;
	add.f32 	%f327, %f319, %f326;
	setp.gt.f32 	%p64, %f318, 0f00000000;
	selp.b32 	%r122, 0, -2097152000, %p64;
	setp.neu.f32 	%p65, %f32, 0f00000000;
	setp.neu.f32 	%p66, %f33, 0f7F800000;
	setp.lt.f32 	%p67, %f317, 0f00000000;
	selp.f32 	%f328, 0f00000000, 0f7F800000, %p67;
	abs.f32 	%f329, %f317;
	setp.gt.f32 	%p68, %f329, 0f43180000;
	cvt.rzi.s32.f32 	%r123, %f318;
	shl.b32 	%r124, %r123, 23;
	sub.s32 	%r125, %r124, %r122;
	mov.b32 	%f330, %r125;
	add.s32 	%r126, %r122, 2130706432;
	mov.b32 	%f331, %r126;
	fma.rn.f32 	%f332, %f327, 0f391FCB8E, 0f3AAF85ED;
	fma.rn.f32 	%f333, %f332, %f327, 0f3C1D9856;
	fma.rn.f32 	%f334, %f333, %f327, 0f3D6357BB;
	fma.rn.f32 	%f335, %f334, %f327, 0f3E75FDEC;
	fma.rn.f32 	%f336, %f335, %f327, 0f3F317218;
	fma.rn.f32 	%f337, %f336, %f327, 0f3F800000;
	mul.f32 	%f338, %f337, %f331;
	mul.f32 	%f339, %f338, %f330;
	selp.f32 	%f358, %f328, %f339, %p68;
	and.pred  	%p69, %p65, %p66;
	@%p69 bra 	$L__BB0_51;
	add.f32 	%f340, %f32, %f32;
	mov.b32 	%r127, %f340;
	and.b32  	%r128, %r127, 2147483647;
	mov.b32 	%f358, %r128;
$L__BB0_51:
	add.f32 	%f342, %f357, %f358;
	sqrt.rn.f32 	%f343, %f342;
	sqrt.rn.f32 	%f344, %f25;
	max.f32 	%f38, %f344, %f343;
	setp.leu.f32 	%p70, %f10, %f38;
	add.s32 	%r149, %r149, 1;
	setp.ne.s32 	%p71, %r149, %r137;
	and.pred  	%p72, %p70, %p71;
	@%p72 bra 	$L__BB0_31;
	setp.leu.f32 	%p73, %f10, 0f00000000;
	@%p73 bra 	$L__BB0_58;
	setp.gt.f32 	%p74, %f10, %f38;
	div.rn.f32 	%f39, %f7, %f10;
	div.rn.f32 	%f40, %f9, %f10;
	@%p74 bra 	$L__BB0_57;
	setp.leu.f32 	%p75, %f10, %f55;
	@%p75 bra 	$L__BB0_56;
	mul.f32 	%f347, %f53, %f39;
	sub.f32 	%f359, %f359, %f347;
	mul.f32 	%f348, %f53, %f40;
	sub.f32 	%f360, %f360, %f348;
	bra.uni 	$L__BB0_58;
$L__BB0_56:
	setp.lt.f32 	%p76, %f10, %f54;
	fma.rn.f32 	%f345, %f53, %f39, %f359;
	fma.rn.f32 	%f346, %f53, %f40, %f360;
	selp.f32 	%f359, %f345, %f359, %p76;
	selp.f32 	%f360, %f346, %f360, %p76;
	bra.uni 	$L__BB0_58;
$L__BB0_57:
	ld.param.f32 	%f352, [_Z4stepiiiPfS_PiS0_S0_fffffif_param_9];
	fma.rn.f32 	%f359, %f352, %f39, %f359;
	fma.rn.f32 	%f360, %f352, %f40, %f360;
$L__BB0_58:
	add.s32 	%r148, %r148, 1;
	setp.ne.s32 	%p77, %r148, %r137;
	@%p77 bra 	$L__BB0_30;
$L__BB0_59:
	ld.param.f32 	%f351, [_Z4stepiiiPfS_PiS0_S0_fffffif_param_8];
	ld.param.u64 	%rd63, [_Z4stepiiiPfS_PiS0_S0_fffffif_param_5];
	ld.param.u64 	%rd62, [_Z4stepiiiPfS_PiS0_S0_fffffif_param_4];
	mul.f32 	%f349, %f351, %f359;
	cvta.to.global.u64 	%rd56, %rd62;
	mul.wide.s32 	%rd57, %r2, 4;
	add.s64 	%rd58, %rd56, %rd57;
	st.global.f32 	[%rd58], %f349;
	mul.f32 	%f350, %f351, %f360;
	st.global.f32 	[%rd58+4], %f350;
	cvta.to.global.u64 	%rd59, %rd63;
	mul.wide.s32 	%rd60, %r1, 4;
	add.s64 	%rd61, %rd59, %rd60;
	st.global.u32 	[%rd61], %r137;
$L__BB0_60:
	ret;

}


// ===== COMPILED SASS (sm_100) =====

	.target	sm_100

	.elftype	@"ET_EXEC"


//--------------------- .note.nv.tkinfo           --------------------------
	.section	.note.nv.tkinfo,"",@"SHT_NOTE"
	.sectionflags	@"SHF_NOTE_NV_TKINFO"
	.tkinfo
        /*0018*/ 	.word	0x00000002
        /*0030*/ 	.string	""
        /*0030*/ 	.string	"ptxas"
        /*0030*/ 	.string	"Cuda compilation tools, release 13.0, V13.0.88"
        /*0030*/ 	.string	"Build cuda_13.0.r13.0/compiler.36424714_0"
        /*0030*/ 	.string	"-arch sm_100 -m 64 "



//--------------------- .note.nv.cuinfo           --------------------------
	.section	.note.nv.cuinfo,"",@"SHT_NOTE"
	.sectionflags	@"SHF_NOTE_NV_CUINFO"
        /*0018*/ 	.short	0x0002
        /*001a*/ 	.short	0x0064
        /*001c*/ 	.short	0x0082
	.zero		2


//--------------------- .nv.info                  --------------------------
	.section	.nv.info,"",@"SHT_CUDA_INFO"
	.align	4


	//----- nvinfo : EIATTR_REGCOUNT
	.align		4
        /*0000*/ 	.byte	0x04, 0x2f
        /*0002*/ 	.short	(.L_1 - .L_0)
	.align		4
.L_0:
        /*0004*/ 	.word	index@(_Z4stepiiiPfS_PiS0_S0_fffffif)
        /*0008*/ 	.word	0x0000001f


	//----- nvinfo : EIATTR_FRAME_SIZE
	.align		4
.L_1:
        /*000c*/ 	.byte	0x04, 0x11
        /*000e*/ 	.short	(.L_3 - .L_2)
	.align		4
.L_2:
        /*0010*/ 	.word	index@($__internal_1_$__cuda_sm3x_div_rn_noftz_f32_slowpath)
        /*0014*/ 	.word	0x00000fa0


	//----- nvinfo : EIATTR_FRAME_SIZE
	.align		4
.L_3:
        /*0018*/ 	.byte	0x04, 0x11
        /*001a*/ 	.short	(.L_5 - .L_4)
	.align		4
.L_4:
        /*001c*/ 	.word	index@($__internal_0_$__cuda_sm20_sqrt_rn_f32_slowpath)
        /*0020*/ 	.word	0x00000fa0


	//----- nvinfo : EIATTR_FRAME_SIZE
	.align		4
.L_5:
        /*0024*/ 	.byte	0x04, 0x11
        /*0026*/ 	.short	(.L_7 - .L_6)
	.align		4
.L_6:
        /*0028*/ 	.word	index@(_Z4stepiiiPfS_PiS0_S0_fffffif)
        /*002c*/ 	.word	0x00000fa0


	//----- nvinfo : EIATTR_MIN_STACK_SIZE
	.align		4
.L_7:
        /*0030*/ 	.byte	0x04, 0x12
        /*0032*/ 	.short	(.L_9 - .L_8)
	.align		4
.L_8:
        /*0034*/ 	.word	index@(_Z4stepiiiPfS_PiS0_S0_fffffif)
        /*0038*/ 	.word	0x00000fa0
.L_9:


//--------------------- .nv.compat                --------------------------
	.section	.nv.compat,"",@"SHT_CUDA_COMPAT_INFO"
	.align	4
        /*0000*/ 	.byte	0x02, 0x09, 0x00, 0x00, 0x02, 0x02, 0x01, 0x00, 0x02, 0x05, 0x05, 0x00, 0x03, 0x07, 0x01, 0x01
        /*0010*/ 	.byte	0x02, 0x03, 0x00, 0x00, 0x02, 0x06, 0x01, 0x00, 0x04, 0x0b, 0x08, 0x00, 0x01, 0x00, 0x00, 0x00
        /*0020*/ 	.byte	0x00, 0x00, 0x00, 0x00


//--------------------- .nv.info._Z4stepiiiPfS_PiS0_S0_fffffif --------------------------
	.section	.nv.info._Z4stepiiiPfS_PiS0_S0_fffffif,"",@"SHT_CUDA_INFO"
	.sectionflags	@""
	.align	4


	//----- nvinfo : EIATTR_CUDA_API_VERSION
	.align		4
        /*0000*/ 	.byte	0x04, 0x37
        /*0002*/ 	.short	(.L_11 - .L_10)
.L_10:
        /*0004*/ 	.word	0x00000082


	//----- nvinfo : EIATTR_KPARAM_INFO
	.align		4
.L_11:
        /*0008*/ 	.byte	0x04, 0x17
        /*000a*/ 	.short	(.L_13 - .L_12)
.L_12:
        /*000c*/ 	.word	0x00000000
        /*0010*/ 	.short	0x000e
        /*0012*/ 	.short	0x0050
        /*0014*/ 	.byte	0x00, 0xf0, 0x11, 0x00


	//----- nvinfo : EIATTR_KPARAM_INFO
	.align		4
.L_13:
        /*0018*/ 	.byte	0x04, 0x17
        /*001a*/ 	.short	(.L_15 - .L_14)
.L_14:
        /*001c*/ 	.word	0x00000000
        /*0020*/ 	.short	0x000d
        /*0022*/ 	.short	0x004c
        /*0024*/ 	.byte	0x00, 0xf0, 0x11, 0x00


	//----- nvinfo : EIATTR_KPARAM_INFO
	.align		4
.L_15:
        /*0028*/ 	.byte	0x04, 0x17
        /*002a*/ 	.short	(.L_17 - .L_16)
.L_16:
        /*002c*/ 	.word	0x00000000
        /*0030*/ 	.short	0x000c
        /*0032*/ 	.short	0x0048
        /*0034*/ 	.byte	0x00, 0xf0, 0x11, 0x00


	//----- nvinfo : EIATTR_KPARAM_INFO
	.align		4
.L_17:
        /*0038*/ 	.byte	0x04, 0x17
        /*003a*/ 	.short	(.L_19 - .L_18)
.L_18:
        /*003c*/ 	.word	0x00000000
        /*0040*/ 	.short	0x000b
        /*0042*/ 	.short	0x0044
        /*0044*/ 	.byte	0x00, 0xf0, 0x11, 0x00


	//----- nvinfo : EIATTR_KPARAM_INFO
	.align		4
.L_19:
        /*0048*/ 	.byte	0x04, 0x17
        /*004a*/ 	.short	(.L_21 - .L_20)
.L_20:
        /*004c*/ 	.word	0x00000000
        /*0050*/ 	.short	0x000a
        /*0052*/ 	.short	0x0040
        /*0054*/ 	.byte	0x00, 0xf0, 0x11, 0x00


	//----- nvinfo : EIATTR_KPARAM_INFO
	.align		4
.L_21:
        /*0058*/ 	.byte	0x04, 0x17
        /*005a*/ 	.short	(.L_23 - .L_22)
.L_22:
        /*005c*/ 	.word	0x00000000
        /*0060*/ 	.short	0x0009
        /*0062*/ 	.short	0x003c
        /*0064*/ 	.byte	0x00, 0xf0, 0x11, 0x00


	//----- nvinfo : EIATTR_KPARAM_INFO
	.align		4
.L_23:
        /*0068*/ 	.byte	0x04, 0x17
        /*006a*/ 	.short	(.L_25 - .L_24)
.L_24:
        /*006c*/ 	.word	0x00000000
        /*0070*/ 	.short	0x0008
        /*0072*/ 	.short	0x0038
        /*0074*/ 	.byte	0x00, 0xf0, 0x11, 0x00


	//----- nvinfo : EIATTR_KPARAM_INFO
	.align		4
.L_25:
        /*0078*/ 	.byte	0x04, 0x17
        /*007a*/ 	.short	(.L_27 - .L_26)
.L_26:
        /*007c*/ 	.word	0x00000000
        /*0080*/ 	.short	0x0007
        /*0082*/ 	.short	0x0030
        /*0084*/ 	.byte	0x00, 0xf5, 0x21, 0x00


	//----- nvinfo : EIATTR_KPARAM_INFO
	.align		4
.L_27:
        /*0088*/ 	.byte	0x04, 0x17
        /*008a*/ 	.short	(.L_29 - .L_28)
.L_28:
        /*008c*/ 	.word	0x00000000
        /*0090*/ 	.short	0x0006
        /*0092*/ 	.short	0x0028
        /*0094*/ 	.byte	0x00, 0xf5, 0x21, 0x00


	//----- nvinfo : EIATTR_KPARAM_INFO
	.align		4
.L_29:
        /*0098*/ 	.byte	0x04, 0x17
        /*009a*/ 	.short	(.L_31 - .L_30)
.L_30:
        /*009c*/ 	.word	0x00000000
        /*00a0*/ 	.short	0x0005
        /*00a2*/ 	.short	0x0020
        /*00a4*/ 	.byte	0x00, 0xf5, 0x21, 0x00


	//----- nvinfo : EIATTR_KPARAM_INFO
	.align		4
.L_31:
        /*00a8*/ 	.byte	0x04, 0x17
        /*00aa*/ 	.short	(.L_33 - .L_32)
.L_32:
        /*00ac*/ 	.word	0x00000000
        /*00b0*/ 	.short	0x0004
        /*00b2*/ 	.short	0x0018
        /*00b4*/ 	.byte	0x00, 0xf5, 0x21, 0x00


	//----- nvinfo : EIATTR_KPARAM_INFO
	.align		4
.L_33:
        /*00b8*/ 	.byte	0x04, 0x17
        /*00ba*/ 	.short	(.L_35 - .L_34)
.L_34:
        /*00bc*/ 	.word	0x00000000
        /*00c0*/ 	.short	0x0003
        /*00c2*/ 	.short	0x0010
        /*00c4*/ 	.byte	0x00, 0xf5, 0x21, 0x00


	//----- nvinfo : EIATTR_KPARAM_INFO
	.align		4
.L_35:
        /*00c8*/ 	.byte	0x04, 0x17
        /*00ca*/ 	.short	(.L_37 - .L_36)
.L_36:
        /*00cc*/ 	.word	0x00000000
        /*00d0*/ 	.short	0x0002
        /*00d2*/ 	.short	0x0008
        /*00d4*/ 	.byte	0x00, 0xf0, 0x11, 0x00


	//----- nvinfo : EIATTR_KPARAM_INFO
	.align		4
.L_37:
        /*00d8*/ 	.byte	0x04, 0x17
        /*00da*/ 	.short	(.L_39 - .L_38)
.L_38:
        /*00dc*/ 	.word	0x00000000
        /*00e0*/ 	.short	0x0001
        /*00e2*/ 	.short	0x0004
        /*00e4*/ 	.byte	0x00, 0xf0, 0x11, 0x00


	//----- nvinfo : EIATTR_KPARAM_INFO
	.align		4
.L_39:
        /*00e8*/ 	.byte	0x04, 0x17
        /*00ea*/ 	.short	(.L_41 - .L_40)
.L_40:
        /*00ec*/ 	.word	0x00000000
        /*00f0*/ 	.short	0x0000
        /*00f2*/ 	.short	0x0000
        /*00f4*/ 	.byte	0x00, 0xf0, 0x11, 0x00


	//----- nvinfo : EIATTR_SPARSE_MMA_MASK
	.align		4
.L_41:
        /*00f8*/ 	.byte	0x03, 0x50
        /*00fa*/ 	.short	0x0000


	//----- nvinfo : EIATTR_MAXREG_COUNT
	.align		4
        /*00fc*/ 	.byte	0x03, 0x1b
        /*00fe*/ 	.short	0x00ff


	//----- nvinfo : EIATTR_MERCURY_ISA_VERSION
	.align		4
        /*0100*/ 	.byte	0x03, 0x5f
        /*0102*/ 	.short	0x0101


	//----- nvinfo : EIATTR_VRC_CTA_INIT_COUNT
	.align		4
        /*0104*/ 	.byte	0x02, 0x4a
	.zero		1
	.zero		1


	//----- nvinfo : EIATTR_EXIT_INSTR_OFFSETS
	.align		4
        /*0108*/ 	.byte	0x04, 0x1c
        /*010a*/ 	.short	(.L_43 - .L_42)


	//   ....[0]....
.L_42:
        /*010c*/ 	.word	0x00000070


	//   ....[1]....
        /*0110*/ 	.word	0x00002c60


	//----- nvinfo : EIATTR_CRS_STACK_SIZE
	.align		4
.L_43:
        /*0114*/ 	.byte	0x04, 0x1e
        /*0116*/ 	.short	(.L_45 - .L_44)
.L_44:
        /*0118*/ 	.word	0x00000000


	//----- nvinfo : EIATTR_CBANK_PARAM_SIZE
	.align		4
.L_45:
        /*011c*/ 	.byte	0x03, 0x19
        /*011e*/ 	.short	0x0054


	//----- nvinfo : EIATTR_PARAM_CBANK
	.align		4
        /*0120*/ 	.byte	0x04, 0x0a
        /*0122*/ 	.short	(.L_47 - .L_46)
	.align		4
.L_46:
        /*0124*/ 	.word	index@(.nv.constant0._Z4stepiiiPfS_PiS0_S0_fffffif)
        /*0128*/ 	.short	0x0380
        /*012a*/ 	.short	0x0054


	//----- nvinfo : EIATTR_SW_WAR
	.align		4
.L_47:
        /*012c*/ 	.byte	0x04, 0x36
        /*012e*/ 	.short	(.L_49 - .L_48)
.L_48:
        /*0130*/ 	.word	0x00000008
.L_49:


//--------------------- .nv.callgraph             --------------------------
	.section	.nv.callgraph,"",@"SHT_CUDA_CALLGRAPH"
	.align	4
	.sectionentsize	8
	.align		4
        /*0000*/ 	.word	0x00000000
	.align		4
        /*0004*/ 	.word	0xffffffff
	.align		4
        /*0008*/ 	.word	0x00000000
	.align		4
        /*000c*/ 	.word	0xfffffffe
	.align		4
        /*0010*/ 	.word	0x00000000
	.align		4
        /*0014*/ 	.word	0xfffffffd
	.align		4
        /*0018*/ 	.word	0x00000000
	.align		4
        /*001c*/ 	.word	0xfffffffc


//--------------------- .text._Z4stepiiiPfS_PiS0_S0_fffffif --------------------------
	.section	.text._Z4stepiiiPfS_PiS0_S0_fffffif,"ax",@progbits
	.align	128
        .global         _Z4stepiiiPfS_PiS0_S0_fffffif
        .type           _Z4stepiiiPfS_PiS0_S0_fffffif,@function
        .size           _Z4stepiiiPfS_PiS0_S0_fffffif,(.L_x_75 - _Z4stepiiiPfS_PiS0_S0_fffffif)
        .other          _Z4stepiiiPfS_PiS0_S0_fffffif,@"STO_CUDA_ENTRY STV_DEFAULT"
_Z4stepiiiPfS_PiS0_S0_fffffif:
.text._Z4stepiiiPfS_PiS0_S0_fffffif:
[----:B------:R-:W0:Y:S01]  /*0000*/  LDC R1, c[0x0][0x37c] ;  /* 0x0000df00ff017b82 */ /* 0x000e220000000800 */
[----:B------:R-:W1:Y:S01]  /*0010*/  S2R R8, SR_CTAID.X ;  /* 0x0000000000087919 */ /* 0x000e620000002500 */
[----:B------:R-:W2:Y:S01]  /*0020*/  LDCU UR4, c[0x0][0x380] ;  /* 0x00007000ff0477ac */ /* 0x000ea20008000800 */
[----:B0-----:R-:W-:Y:S01]  /*0030*/  IADD3 R1, PT, PT, R1, -0xfa0, RZ ;  /* 0xfffff06001017810 */ /* 0x001fe20007ffe0ff */
[----:B------:R-:W1:Y:S02]  /*0040*/  S2R R3, SR_TID.X ;  /* 0x0000000000037919 */ /* 0x000e640000002100 */
[----:B-1----:R-:W-:-:S04]  /*0050*/  LEA R8, R8, R3, 0x7 ;  /* 0x0000000308087211 */ /* 0x002fc800078e38ff */
[----:B--2---:R-:W-:-:S13]  /*0060*/  ISETP.GE.AND P0, PT, R8, UR4, PT ;  /* 0x0000000408007c0c */ /* 0x004fda000bf06270 */
[----:B------:R-:W-:Y:S05]  /*0070*/  @P0 EXIT ;  /* 0x000000000000094d */ /* 0x000fea0003800000 */
[----:B------:R-:W0:Y:S01]  /*0080*/  LDC.64 R2, c[0x0][0x390] ;  /* 0x0000e400ff027b82 */ /* 0x000e220000000a00 */
[----:B------:R-:W1:Y:S01]  /*0090*/  LDCU.64 UR4, c[0x0][0x358] ;  /* 0x00006b00ff0477ac */ /* 0x000e620008000a00 */
[----:B------:R-:W-:-:S06]  /*00a0*/  SHF.L.U32 R9, R8, 0x1, RZ ;  /* 0x0000000108097819 */ /* 0x000fcc00000006ff */
[----:B------:R-:W2:Y:S01]  /*00b0*/  LDC R15, c[0x0][0x384] ;  /* 0x0000e100ff0f7b82 */ /* 0x000ea20000000800 */
[----:B0-----:R-:W-:-:S05]  /*00c0*/  IMAD.WIDE R2, R9, 0x4, R2 ;  /* 0x0000000409027825 */ /* 0x001fca00078e0202 */
[----:B-1----:R-:W3:Y:S04]  /*00d0*/  LDG.E R10, desc[UR4][R2.64] ;  /* 0x00000004020a7981 */ /* 0x002ee8000c1e1900 */
[----:B------:R0:W5:Y:S01]  /*00e0*/  LDG.E R11, desc[UR4][R2.64+0x4] ;  /* 0x00000404020b7981 */ /* 0x000162000c1e1900 */
[----:B--2---:R-:W-:Y:S01]  /*00f0*/  I2FP.F32.S32 R0, R15 ;  /* 0x0000000f00007245 */ /* 0x004fe20000201400 */
[----:B------:R-:W-:Y:S01]  /*0100*/  BSSY.RECONVERGENT B0, `(.L_x_0) ;  /* 0x0000110000007945 */ /* 0x000fe20003800200 */
[----:B------:R-:W-:-:S03]  /*0110*/  HFMA2 R14, -RZ, RZ, 0, 0 ;  /* 0x00000000ff0e7431 */ /* 0x000fc600000001ff */
[----:B---3--:R-:W-:-:S06]  /*0120*/  FMUL R4, R10, R0 ;  /* 0x000000000a047220 */ /* 0x008fcc0000400000 */
[----:B------:R-:W1:Y:S02]  /*0130*/  F2I.FLOOR.NTZ R4, R4 ;  /* 0x0000000400047305 */ /* 0x000e640000207100 */
[C---:B-1----:R-:W-:Y:S02]  /*0140*/  VIMNMX R13, PT, PT, R4.reuse, 0x1, !PT ;  /* 0x00000001040d7848 */ /* 0x042fe40007fe0100 */
[----:B------:R-:W-:-:S04]  /*0150*/  VIADDMNMX R12, R4, 0x2, R15, PT ;  /* 0x00000002040c7846 */ /* 0x000fc8000380010f */
[----:B------:R-:W-:-:S13]  /*0160*/  ISETP.GT.AND P0, PT, R13, R12, PT ;  /* 0x0000000c0d00720c */ /* 0x000fda0003f04270 */
[----:B0-----:R-:W-:Y:S05]  /*0170*/  @P0 BRA `(.L_x_1) ;  /* 0x0000001000200947 */ /* 0x001fea0003800000 */
[----:B------:R-:W0:Y:S01]  /*0180*/  LDC.64 R2, c[0x0][0x3b0] ;  /* 0x0000ec00ff027b82 */ /* 0x000e220000000a00 */
[----:B-----5:R-:W-:Y:S01]  /*0190*/  FMUL R0, R0, R11 ;  /* 0x0000000b00007220 */ /* 0x020fe20000400000 */
[----:B------:R-:W-:Y:S02]  /*01a0*/  IADD3 R13, PT, PT, R13, -0x1, RZ ;  /* 0xffffffff0d0d7810 */ /* 0x000fe40007ffe0ff */
[----:B------:R-:W-:-:S03]  /*01b0*/  MOV R14, RZ ;  /* 0x000000ff000e7202 */ /* 0x000fc60000000f00 */
[----:B------:R-:W1:Y:S02]  /*01c0*/  F2I.FLOOR.NTZ R0, R0 ;  /* 0x0000000000007305 */ /* 0x000e640000207100 */
[----:B-1----:R-:W-:Y:S02]  /*01d0*/  VIADDMNMX R15, R0, 0x2, R15, PT ;  /* 0x00000002000f7846 */ /* 0x002fe4000380010f */
[----:B0-----:R-:W-:Y:S02]  /*01e0*/  IADD3 R2, P0, PT, R2, 0x8, RZ ;  /* 0x0000000802027810 */ /* 0x001fe40007f1e0ff */
[----:B------:R-:W-:Y:S02]  /*01f0*/  VIMNMX R16, PT, PT, R0, 0x1, !PT ;  /* 0x0000000100107848 */ /* 0x000fe40007fe0100 */
[----:B------:R-:W-:-:S09]  /*0200*/  IADD3.X R3, PT, PT, RZ, R3, RZ, P0, !PT ;  /* 0x00000003ff037210 */ /* 0x000fd200007fe4ff */
.L_x_31:
[----:B------:R-:W-:Y:S01]  /*0210*/  ISETP.GT.AND P0, PT, R16, R15, PT ;  /* 0x0000000f1000720c */ /* 0x000fe20003f04270 */
[----:B------:R-:W-:-:S12]  /*0220*/  BSSY.RECONVERGENT B1, `(.L_x_2) ;  /* 0x00000fa000017945 */ /* 0x000fd80003800200 */
[----:B0123--:R-:W-:Y:S05]  /*0230*/  @P0 BRA `(.L_x_3) ;  /* 0x0000000c00e00947 */ /* 0x00ffea0003800000 */
[----:B------:R-:W-:-:S07]  /*0240*/  IADD3 R18, PT, PT, R16, -0x1, RZ ;  /* 0xffffffff10127810 */ /* 0x000fce0007ffe0ff */
.L_x_30:
[----:B0123--:R-:W0:Y:S01]  /*0250*/  LDC.64 R4, c[0x0][0x3a8] ;  /* 0x0000ea00ff047b82 */ /* 0x00fe220000000a00 */
[----:B------:R-:W1:Y:S02]  /*0260*/  LDCU UR6, c[0x0][0x384] ;  /* 0x00007080ff0677ac */ /* 0x000e640008000800 */
[----:B-1----:R-:W-:-:S04]  /*0270*/  IMAD R7, R13, UR6, R18 ;  /* 0x000000060d077c24 */ /* 0x002fc8000f8e0212 */
[----:B0-----:R-:W-:-:S06]  /*0280*/  IMAD.WIDE R4, R7, 0x4, R4 ;  /* 0x0000000407047825 */ /* 0x001fcc00078e0204 */
[----:B------:R-:W2:Y:S01]  /*0290*/  LDG.E R4, desc[UR4][R4.64] ;  /* 0x0000000404047981 */ /* 0x000ea2000c1e1900 */
[----:B------:R-:W-:Y:S01]  /*02a0*/  IADD3 R18, PT, PT, R18, 0x1, RZ ;  /* 0x0000000112127810 */ /* 0x000fe20007ffe0ff */
[----:B------:R-:W-:Y:S03]  /*02b0*/  BSSY.RECONVERGENT B2, `(.L_x_4) ;  /* 0x00000ef000027945 */ /* 0x000fe60003800200 */
[----:B------:R-:W-:Y:S02]  /*02c0*/  ISETP.NE.AND P1, PT, R18, R15, PT ;  /* 0x0000000f1200720c */ /* 0x000fe40003f25270 */
[----:B--2---:R-:W-:-:S13]  /*02d0*/  ISETP.GE.AND P0, PT, R4, 0x1, PT ;  /* 0x000000010400780c */ /* 0x004fda0003f06270 */
[----:B------:R-:W-:Y:S05]  /*02e0*/  @!P0 BRA `(.L_x_5) ;  /* 0x0000000c00ac8947 */ /* 0x000fea0003800000 */
[----:B------:R-:W0:Y:S01]  /*02f0*/  LDCU UR6, c[0x0][0x388] ;  /* 0x00007100ff0677ac */ /* 0x000e220008000800 */
[C---:B------:R-:W-:Y:S01]  /*0300*/  ISETP.GE.U32.AND P0, PT, R4.reuse, 0x4, PT ;  /* 0x000000040400780c */ /* 0x040fe20003f06070 */
[----:B------:R-:W-:Y:S01]  /*0310*/  BSSY.RECONVERGENT B3, `(.L_x_6) ;  /* 0x0000085000037945 */ /* 0x000fe20003800200 */
[----:B------:R-:W-:Y:S02]  /*0320*/  LOP3.LUT R17, R4, 0x3, RZ, 0xc0, !PT ;  /* 0x0000000304117812 */ /* 0x000fe400078ec0ff */
[----:B------:R-:W-:Y:S01]  /*0330*/  MOV R19, RZ ;  /* 0x000000ff00137202 */ /* 0x000fe20000000f00 */
[----:B0-----:R-:W-:-:S08]  /*0340*/  IMAD R20, R7, UR6, RZ ;  /* 0x0000000607147c24 */ /* 0x001fd0000f8e02ff */
[----:B------:R-:W-:Y:S05]  /*0350*/  @!P0 BRA `(.L_x_7) ;  /* 0x0000000800008947 */ /* 0x000fea0003800000 */
[----:B------:R-:W-:Y:S02]  /*0360*/  LOP3.LUT R19, R4, 0x7ffffffc, RZ, 0xc0, !PT ;  /* 0x7ffffffc04137812 */ /* 0x000fe400078ec0ff */
[----:B------:R-:W-:Y:S02]  /*0370*/  MOV R21, R20 ;  /* 0x0000001400157202 */ /* 0x000fe40000000f00 */
[----:B------:R-:W-:-:S07]  /*0380*/  IADD3 R22, PT, PT, -R19, RZ, RZ ;  /* 0x000000ff13167210 */ /* 0x000fce0007ffe1ff */
.L_x_20:
[----:B0-----:R-:W-:Y:S01]  /*0390*/  IMAD.WIDE R4, R21, 0x4, R2 ;  /* 0x0000000415047825 */ /* 0x001fe200078e0202 */
[----:B------:R-:W0:Y:S04]  /*03a0*/  LDC.64 R6, c[0x0][0x390] ;  /* 0x0000e400ff067b82 */ /* 0x000e280000000a00 */
[----:B------:R-:W2:Y:S02]  /*03b0*/  LDG.E R24, desc[UR4][R4.64+-0x8] ;  /* 0xfffff80404187981 */ /* 0x000ea4000c1e1900 */
[----:B--2---:R-:W-:-:S05]  /*03c0*/  SHF.L.U32 R23, R24, 0x1, RZ ;  /* 0x0000000118177819 */ /* 0x004fca00000006ff */
[----:B0-----:R-:W-:-:S05]  /*03d0*/  IMAD.WIDE R6, R23, 0x4, R6 ;  /* 0x0000000417067825 */ /* 0x001fca00078e0206 */
[----:B------:R-:W2:Y:S04]  /*03e0*/  LDG.E R0, desc[UR4][R6.64+0x4] ;  /* 0x0000040406007981 */ /* 0x000ea8000c1e1900 */
[----:B------:R-:W3:Y:S01]  /*03f0*/  LDG.E R23, desc[UR4][R6.64] ;  /* 0x0000000406177981 */ /* 0x000ee2000c1e1900 */
[----:B------:R-:W-:Y:S01]  /*0400*/  IADD3 R22, PT, PT, R22, 0x4, RZ ;  /* 0x0000000416167810 */ /* 0x000fe20007ffe0ff */
[----:B------:R-:W-:Y:S03]  /*0410*/  BSSY.RECONVERGENT B4, `(.L_x_8) ;  /* 0x0000012000047945 */ /* 0x000fe60003800200 */
[----:B------:R-:W-:Y:S01]  /*0420*/  ISETP.NE.AND P2, PT, R22, RZ, PT ;  /* 0x000000ff1600720c */ /* 0x000fe20003f45270 */
[----:B--2---:R-:W-:Y:S01]  /*0430*/  FADD R0, R11, -R0 ;  /* 0x800000000b007221 */ /* 0x004fe20000000000 */
[----:B---3--:R-:W-:-:S03]  /*0440*/  FADD R23, R10, -R23 ;  /* 0x800000170a177221 */ /* 0x008fc60000000000 */
[----:B------:R-:W-:-:S04]  /*0450*/  FMUL R0, R0, R0 ;  /* 0x0000000000007220 */ /* 0x000fc80000400000 */
[----:B------:R-:W-:-:S04]  /*0460*/  FFMA R23, R23, R23, R0 ;  /* 0x0000001717177223 */ /* 0x000fc80000000000 */
[----:B------:R0:W1:Y:S01]  /*0470*/  MUFU.RSQ R26, R23 ;  /* 0x00000017001a7308 */ /* 0x0000620000001400 */
[----:B------:R-:W-:-:S04]  /*0480*/  IADD3 R0, PT, PT, R23, -0xd000000, RZ ;  /* 0xf300000017007810 */ /* 0x000fc80007ffe0ff */
[----:B------:R-:W-:-:S13]  /*0490*/  ISETP.GT.U32.AND P0, PT, R0, 0x727fffff, PT ;  /* 0x727fffff0000780c */ /* 0x000fda0003f04070 */
[----:B01----:R-:W-:Y:S05]  /*04a0*/  @!P0 BRA `(.L_x_9) ;  /* 0x0000000000108947 */ /* 0x003fea0003800000 */
[----:B------:R-:W-:Y:S02]  /*04b0*/  MOV R0, R23 ;  /* 0x0000001700007202 */ /* 0x000fe40000000f00 */
[----:B------:R-:W-:-:S07]  /*04c0*/  MOV R6, 0x4e0 ;  /* 0x000004e000067802 */ /* 0x000fce0000000f00 */
[----:B------:R-:W-:Y:S05]  /*04d0*/  CALL.REL.NOINC `($__internal_0_$__cuda_sm20_sqrt_rn_f32_slowpath) ;  /* 0x0000002400e47944 */ /* 0x000fea0003c00000 */
[----:B------:R-:W-:Y:S05]  /*04e0*/  BRA `(.L_x_10) ;  /* 0x0000000000107947 */ /* 0x000fea0003800000 */
.L_x_9:
[----:B------:R-:W-:Y:S01]  /*04f0*/  FMUL.FTZ R0, R23, R26 ;  /* 0x0000001a17007220 */ /* 0x000fe20000410000 */
[----:B------:R-:W-:-:S03]  /*0500*/  FMUL.FTZ R6, R26, 0.5 ;  /* 0x3f0000001a067820 */ /* 0x000fc60000410000 */
[----:B------:R-:W-:-:S04]  /*0510*/  FFMA R7, -R0, R0, R23 ;  /* 0x0000000000077223 */ /* 0x000fc80000000117 */
[----:B------:R-:W-:-:S07]  /*0520*/  FFMA R0, R7, R6, R0 ;  /* 0x0000000607007223 */ /* 0x000fce0000000000 */
.L_x_10:
[----:B------:R-:W-:Y:S05]  /*0530*/  BSYNC.RECONVERGENT B4 ;  /* 0x0000000000047941 */ /* 0x000fea0003800200 */
.L_x_8:
[----:B------:R-:W2:Y:S01]  /*0540*/  LDG.E R23, desc[UR4][R4.64+-0x4] ;  /* 0xfffffc0404177981 */ /* 0x000ea2000c1e1900 */
[----:B------:R-:W0:Y:S01]  /*0550*/  LDC.64 R6, c[0x0][0x390] ;  /* 0x0000e400ff067b82 */ /* 0x000e220000000a00 */
[----:B------:R-:W1:Y:S01]  /*0560*/  LDCU UR6, c[0x0][0x3d0] ;  /* 0x00007a00ff0677ac */ /* 0x000e620008000800 */
[----:B--2---:R-:W-:-:S05]  /*0570*/  SHF.L.U32 R25, R23, 0x1, RZ ;  /* 0x0000000117197819 */ /* 0x004fca00000006ff */
[----:B0-----:R-:W-:-:S05]  /*0580*/  IMAD.WIDE R6, R25, 0x4, R6 ;  /* 0x0000000419067825 */ /* 0x001fca00078e0206 */
[----:B------:R-:W2:Y:S04]  /*0590*/  LDG.E R26, desc[UR4][R6.64+0x4] ;  /* 0x00000404061a7981 */ /* 0x000ea8000c1e1900 */
[----:B------:R-:W3:Y:S01]  /*05a0*/  LDG.E R27, desc[UR4][R6.64] ;  /* 0x00000004061b7981 */ /* 0x000ee2000c1e1900 */
[C---:B------:R-:W-:Y:S01]  /*05b0*/  FSETP.GT.AND P0, PT, R0.reuse, RZ, PT ;  /* 0x000000ff0000720b */ /* 0x040fe20003f04000 */
[----:B------:R-:W-:Y:S03]  /*05c0*/  BSSY.RECONVERGENT B4, `(.L_x_11) ;  /* 0x0000015000047945 */ /* 0x000fe60003800200 */
[----:B-1----:R-:W-:-:S13]  /*05d0*/  FSETP.GEU.OR P0, PT, R0, UR6, !P0 ;  /* 0x0000000600007c0b */ /* 0x002fda000c70e400 */
[C---:B------:R-:W-:Y:S02]  /*05e0*/  @!P0 LEA R25, R14.reuse, R1, 0x2 ;  /* 0x000000010e198211 */ /* 0x040fe400078e10ff */
[----:B------:R-:W-:-:S03]  /*05f0*/  @!P0 IADD3 R14, PT, PT, R14, 0x1, RZ ;  /* 0x000000010e0e8810 */ /* 0x000fc60007ffe0ff */
[----:B------:R0:W-:Y:S01]  /*0600*/  @!P0 STL [R25], R24 ;  /* 0x0000001819008387 */ /* 0x0001e20000100800 */
        /* <DEDUP_REMOVED lines=12> */
.L_x_12:
[----:B------:R-:W-:Y:S01]  /*06d0*/  FMUL.FTZ R0, R27, R6 ;  /* 0x000000061b007220 */ /* 0x000fe20000410000 */
[----:B------:R-:W-:-:S03]  /*06e0*/  FMUL.FTZ R6, R6, 0.5 ;  /* 0x3f00000006067820 */ /* 0x000fc60000410000 */
[----:B------:R-:W-:-:S04]  /*06f0*/  FFMA R7, -R0, R0, R27 ;  /* 0x0000000000077223 */ /* 0x000fc8000000011b */
[----:B------:R-:W-:-:S07]  /*0700*/  FFMA R0, R7, R6, R0 ;  /* 0x0000000607007223 */ /* 0x000fce0000000000 */
.L_x_13:
[----:B------:R-:W-:Y:S05]  /*0710*/  BSYNC.RECONVERGENT B4 ;  /* 0x0000000000047941 */ /* 0x000fea0003800200 */
.L_x_11:
        /* <DEDUP_REMOVED lines=25> */
.L_x_15:
[----:B------:R-:W-:Y:S01]  /*08b0*/  FMUL.FTZ R0, R25, R6 ;  /* 0x0000000619007220 */ /* 0x000fe20000410000 */
[----:B------:R-:W-:-:S03]  /*08c0*/  FMUL.FTZ R6, R6, 0.5 ;  /* 0x3f00000006067820 */ /* 0x000fc60000410000 */
[----:B------:R-:W-:-:S04]  /*08d0*/  FFMA R7, -R0, R0, R25 ;  /* 0x0000000000077223 */ /* 0x000fc80000000119 */
[----:B------:R-:W-:-:S07]  /*08e0*/  FFMA R0, R7, R6, R0 ;  /* 0x0000000607007223 */ /* 0x000fce0000000000 */
.L_x_16:
[----:B------:R-:W-:Y:S05]  /*08f0*/  BSYNC.RECONVERGENT B4 ;  /* 0x0000000000047941 */ /* 0x000fea0003800200 */
.L_x_14:
        /* <DEDUP_REMOVED lines=25> */
.L_x_18:
[----:B------:R-:W-:Y:S01]  /*0a90*/  FMUL.FTZ R0, R5, R6 ;  /* 0x0000000605007220 */ /* 0x000fe20000410000 */
[----:B------:R-:W-:-:S03]  /*0aa0*/  FMUL.FTZ R6, R6, 0.5 ;  /* 0x3f00000006067820 */ /* 0x000fc60000410000 */
[----:B------:R-:W-:-:S04]  /*0ab0*/  FFMA R5, -R0, R0, R5 ;  /* 0x0000000000057223 */ /* 0x000fc80000000105 */
[----:B------:R-:W-:-:S07]  /*0ac0*/  FFMA R0, R5, R6, R0 ;  /* 0x0000000605007223 */ /* 0x000fce0000000000 */
.L_x_19:
[----:B------:R-:W-:Y:S05]  /*0ad0*/  BSYNC.RECONVERGENT B4 ;  /* 0x0000000000047941 */ /* 0x000fea0003800200 */
.L_x_17:
[----:B------:R-:W0:Y:S01]  /*0ae0*/  LDCU UR6, c[0x0][0x3d0] ;  /* 0x00007a00ff0677ac */ /* 0x000e220008000800 */
[C---:B------:R-:W-:Y:S02]  /*0af0*/  FSETP.GT.AND P0, PT, R0.reuse, RZ, PT ;  /* 0x000000ff0000720b */ /* 0x040fe40003f04000 */
[----:B------:R-:W-:Y:S02]  /*0b00*/  IADD3 R21, PT, PT, R21, 0x4, RZ ;  /* 0x0000000415157810 */ /* 0x000fe40007ffe0ff */
[----:B0-----:R-:W-:-:S13]  /*0b10*/  FSETP.GEU.OR P0, PT, R0, UR6, !P0 ;  /* 0x0000000600007c0b */ /* 0x001fda000c70e400 */
[C---:B------:R-:W-:Y:S02]  /*0b20*/  @!P0 LEA R5, R14.reuse, R1, 0x2 ;  /* 0x000000010e058211 */ /* 0x040fe400078e10ff */
[----:B------:R-:W-:-:S03]  /*0b30*/  @!P0 IADD3 R14, PT, PT, R14, 0x1, RZ ;  /* 0x000000010e0e8810 */ /* 0x000fc60007ffe0ff */
[----:B------:R0:W-:Y:S01]  /*0b40*/  @!P0 STL [R5], R4 ;  /* 0x0000000405008387 */ /* 0x0001e20000100800 */
[----:B------:R-:W-:Y:S05]  /*0b50*/  @P2 BRA `(.L_x_20) ;  /* 0xfffffff8000c2947 */ /* 0x000fea000383ffff */
.L_x_7:
[----:B------:R-:W-:Y:S05]  /*0b60*/  BSYNC.RECONVERGENT B3 ;  /* 0x0000000000037941 */ /* 0x000fea0003800200 */
.L_x_6:
[----:B------:R-:W-:-:S13]  /*0b70*/  ISETP.NE.AND P0, PT, R17, RZ, PT ;  /* 0x000000ff1100720c */ /* 0x000fda0003f05270 */
[----:B------:R-:W-:Y:S05]  /*0b80*/  @!P0 BRA `(.L_x_5) ;  /* 0x0000000400848947 */ /* 0x000fea0003800000 */
[----:B0-----:R-:W0:Y:S01]  /*0b90*/  LDC.64 R4, c[0x0][0x3b0] ;  /* 0x0000ec00ff047b82 */ /* 0x001e220000000a00 */
[----:B------:R-:W-:-:S07]  /*0ba0*/  IADD3 R21, PT, PT, R20, R19, RZ ;  /* 0x0000001314157210 */ /* 0x000fce0007ffe0ff */
[----:B------:R-:W1:Y:S01]  /*0bb0*/  LDC.64 R6, c[0x0][0x390] ;  /* 0x0000e400ff067b82 */ /* 0x000e620000000a00 */
[----:B0-----:R-:W-:-:S05]  /*0bc0*/  IMAD.WIDE R20, R21, 0x4, R4 ;  /* 0x0000000415147825 */ /* 0x001fca00078e0204 */
[----:B------:R-:W2:Y:S02]  /*0bd0*/  LDG.E R4, desc[UR4][R20.64] ;  /* 0x0000000414047981 */ /* 0x000ea4000c1e1900 */
[----:B--2---:R-:W-:-:S05]  /*0be0*/  SHF.L.U32 R5, R4, 0x1, RZ ;  /* 0x0000000104057819 */ /* 0x004fca00000006ff */
[----:B-1----:R-:W-:-:S05]  /*0bf0*/  IMAD.WIDE R6, R5, 0x4, R6 ;  /* 0x0000000405067825 */ /* 0x002fca00078e0206 */
[----:B------:R-:W2:Y:S04]  /*0c00*/  LDG.E R0, desc[UR4][R6.64+0x4] ;  /* 0x0000040406007981 */ /* 0x000ea8000c1e1900 */
[----:B------:R-:W3:Y:S01]  /*0c10*/  LDG.E R5, desc[UR4][R6.64] ;  /* 0x0000000406057981 */ /* 0x000ee2000c1e1900 */
[----:B------:R-:W-:Y:S01]  /*0c20*/  BSSY.RECONVERGENT B3, `(.L_x_21) ;  /* 0x0000011000037945 */ /* 0x000fe20003800200 */
        /* <DEDUP_REMOVED lines=12> */
.L_x_22:
[----:B------:R-:W-:Y:S01]  /*0cf0*/  FMUL.FTZ R0, R5, R22 ;  /* 0x0000001605007220 */ /* 0x000fe20000410000 */
[----:B------:R-:W-:-:S03]  /*0d00*/  FMUL.FTZ R6, R22, 0.5 ;  /* 0x3f00000016067820 */ /* 0x000fc60000410000 */
[----:B------:R-:W-:-:S04]  /*0d10*/  FFMA R5, -R0, R0, R5 ;  /* 0x0000000000057223 */ /* 0x000fc80000000105 */
[----:B------:R-:W-:-:S07]  /*0d20*/  FFMA R0, R5, R6, R0 ;  /* 0x0000000605007223 */ /* 0x000fce0000000000 */
.L_x_23:
[----:B------:R-:W-:Y:S05]  /*0d30*/  BSYNC.RECONVERGENT B3 ;  /* 0x0000000000037941 */ /* 0x000fea0003800200 */
.L_x_21:
[----:B------:R-:W0:Y:S01]  /*0d40*/  LDCU UR6, c[0x0][0x3d0] ;  /* 0x00007a00ff0677ac */ /* 0x000e220008000800 */
[C---:B------:R-:W-:Y:S02]  /*0d50*/  FSETP.GT.AND P0, PT, R0.reuse, RZ, PT ;  /* 0x000000ff0000720b */ /* 0x040fe40003f04000 */
[----:B------:R-:W-:Y:S02]  /*0d60*/  ISETP.NE.AND P2, PT, R17, 0x1, PT ;  /* 0x000000011100780c */ /* 0x000fe40003f45270 */
[----:B0-----:R-:W-:-:S13]  /*0d70*/  FSETP.GEU.OR P0, PT, R0, UR6, !P0 ;  /* 0x0000000600007c0b */ /* 0x001fda000c70e400 */
[C---:B------:R-:W-:Y:S02]  /*0d80*/  @!P0 LEA R5, R14.reuse, R1, 0x2 ;  /* 0x000000010e058211 */ /* 0x040fe400078e10ff */
[----:B------:R-:W-:-:S03]  /*0d90*/  @!P0 IADD3 R14, PT, PT, R14, 0x1, RZ ;  /* 0x000000010e0e8810 */ /* 0x000fc60007ffe0ff */
[----:B------:R1:W-:Y:S01]  /*0da0*/  @!P0 STL [R5], R4 ;  /* 0x0000000405008387 */ /* 0x0003e20000100800 */
[----:B------:R-:W-:Y:S05]  /*0db0*/  @!P2 BRA `(.L_x_5) ;  /* 0x0000000000f8a947 */ /* 0x000fea0003800000 */
[----:B-1----:R-:W2:Y:S01]  /*0dc0*/  LDG.E R4, desc[UR4][R20.64+0x4] ;  /* 0x0000040414047981 */ /* 0x002ea2000c1e1900 */
[----:B------:R-:W0:Y:S01]  /*0dd0*/  LDC.64 R6, c[0x0][0x390] ;  /* 0x0000e400ff067b82 */ /* 0x000e220000000a00 */
[----:B--2---:R-:W-:-:S05]  /*0de0*/  SHF.L.U32 R5, R4, 0x1, RZ ;  /* 0x0000000104057819 */ /* 0x004fca00000006ff */
[----:B0-----:R-:W-:-:S05]  /*0df0*/  IMAD.WIDE R6, R5, 0x4, R6 ;  /* 0x0000000405067825 */ /* 0x001fca00078e0206 */
        /* <DEDUP_REMOVED lines=15> */
.L_x_25:
[----:B------:R-:W-:Y:S01]  /*0ef0*/  FMUL.FTZ R0, R5, R22 ;  /* 0x0000001605007220 */ /* 0x000fe20000410000 */
[----:B------:R-:W-:-:S03]  /*0f00*/  FMUL.FTZ R6, R22, 0.5 ;  /* 0x3f00000016067820 */ /* 0x000fc60000410000 */
[----:B------:R-:W-:-:S04]  /*0f10*/  FFMA R5, -R0, R0, R5 ;  /* 0x0000000000057223 */ /* 0x000fc80000000105 */
[----:B------:R-:W-:-:S07]  /*0f20*/  FFMA R0, R5, R6, R0 ;  /* 0x0000000605007223 */ /* 0x000fce0000000000 */
.L_x_26:
[----:B------:R-:W-:Y:S05]  /*0f30*/  BSYNC.RECONVERGENT B3 ;  /* 0x0000000000037941 */ /* 0x000fea0003800200 */
.L_x_24:
        /* <DEDUP_REMOVED lines=8> */
[----:B------:R-:W3:Y:S01]  /*0fc0*/  LDG.E R20, desc[UR4][R20.64+0x8] ;  /* 0x0000080414147981 */ /* 0x000ee2000c1e1900 */
[----:B--2---:R-:W0:Y:S01]  /*0fd0*/  LDC.64 R4, c[0x0][0x390] ;  /* 0x0000e400ff047b82 */ /* 0x004e220000000a00 */
[----:B---3--:R-:W-:-:S05]  /*0fe0*/  SHF.L.U32 R7, R20, 0x1, RZ ;  /* 0x0000000114077819 */ /* 0x008fca00000006ff */
        /* <DEDUP_REMOVED lines=16> */
.L_x_28:
[----:B------:R-:W-:Y:S01]  /*10f0*/  FMUL.FTZ R0, R7, R6 ;  /* 0x0000000607007220 */ /* 0x000fe20000410000 */
[----:B------:R-:W-:-:S03]  /*1100*/  FMUL.FTZ R4, R6, 0.5 ;  /* 0x3f00000006047820 */ /* 0x000fc60000410000 */
[----:B------:R-:W-:-:S04]  /*1110*/  FFMA R5, -R0, R0, R7 ;  /* 0x0000000000057223 */ /* 0x000fc80000000107 */
[----:B------:R-:W-:-:S07]  /*1120*/  FFMA R0, R5, R4, R0 ;  /* 0x0000000405007223 */ /* 0x000fce0000000000 */
.L_x_29:
[----:B------:R-:W-:Y:S05]  /*1130*/  BSYNC.RECONVERGENT B3 ;  /* 0x0000000000037941 */ /* 0x000fea0003800200 */
.L_x_27:
[----:B------:R-:W0:Y:S01]  /*1140*/  LDCU UR6, c[0x0][0x3d0] ;  /* 0x00007a00ff0677ac */ /* 0x000e220008000800 */
[----:B------:R-:W-:-:S04]  /*1150*/  FSETP.GT.AND P0, PT, R0, RZ, PT ;  /* 0x000000ff0000720b */ /* 0x000fc80003f04000 */
[----:B0-----:R-:W-:-:S13]  /*1160*/  FSETP.GEU.OR P0, PT, R0, UR6, !P0 ;  /* 0x0000000600007c0b */ /* 0x001fda000c70e400 */
[C---:B------:R-:W-:Y:S02]  /*1170*/  @!P0 LEA R5, R14.reuse, R1, 0x2 ;  /* 0x000000010e058211 */ /* 0x040fe400078e10ff */
[----:B------:R-:W-:-:S03]  /*1180*/  @!P0 IADD3 R14, PT, PT, R14, 0x1, RZ ;  /* 0x000000010e0e8810 */ /* 0x000fc60007ffe0ff */
[----:B------:R3:W-:Y:S04]  /*1190*/  @!P0 STL [R5], R20 ;  /* 0x0000001405008387 */ /* 0x0007e80000100800 */
.L_x_5:
[----:B------:R-:W-:Y:S05]  /*11a0*/  BSYNC.RECONVERGENT B2 ;  /* 0x0000000000027941 */ /* 0x000fea0003800200 */
.L_x_4:
[----:B------:R-:W-:Y:S05]  /*11b0*/  @P1 BRA `(.L_x_30) ;  /* 0xfffffff000241947 */ /* 0x000fea000383ffff */
.L_x_3:
[----:B------:R-:W-:Y:S05]  /*11c0*/  BSYNC.RECONVERGENT B1 ;  /* 0x0000000000017941 */ /* 0x000fea0003800200 */
.L_x_2:
[----:B------:R-:W-:-:S04]  /*11d0*/  IADD3 R13, PT, PT, R13, 0x1, RZ ;  /* 0x000000010d0d7810 */ /* 0x000fc80007ffe0ff */
[----:B------:R-:W-:-:S13]  /*11e0*/  ISETP.NE.AND P0, PT, R13, R12, PT ;  /* 0x0000000c0d00720c */ /* 0x000fda0003f05270 */
[----:B------:R-:W-:Y:S05]  /*11f0*/  @P0 BRA `(.L_x_31) ;  /* 0xfffffff000040947 */ /* 0x000fea000383ffff */
.L_x_1:
[----:B------:R-:W-:Y:S05]  /*1200*/  BSYNC.RECONVERGENT B0 ;  /* 0x0000000000007941 */ /* 0x000fea0003800200 */
.L_x_0:
[----:B------:R-:W-:Y:S01]  /*1210*/  ISETP.GE.AND P0, PT, R14, 0x1, PT ;  /* 0x000000010e00780c */ /* 0x000fe20003f06270 */
[----:B------:R-:W-:Y:S01]  /*1220*/  BSSY.RECONVERGENT B0, `(.L_x_32) ;  /* 0x0000199000007945 */ /* 0x000fe20003800200 */
[----:B------:R-:W-:Y:S01]  /*1230*/  HFMA2 R19, -RZ, RZ, 0, 0 ;  /* 0x00000000ff137431 */ /* 0x000fe200000001ff */
[----:B0123--:R-:W-:-:S10]  /*1240*/  MOV R5, RZ ;  /* 0x000000ff00057202 */ /* 0x00ffd40000000f00 */
[----:B------:R-:W-:Y:S05]  /*1250*/  @!P0 BRA `(.L_x_33) ;  /* 0x0000001800548947 */ /* 0x000fea0003800000 */
[----:B------:R-:W-:Y:S02]  /*1260*/  CS2R R4, SRZ ;  /* 0x0000000000047805 */ /* 0x000fe4000001ff00 */
[----:B------:R-:W-:-:S07]  /*1270*/  MOV R19, RZ ;  /* 0x000000ff00137202 */ /* 0x000fce0000000f00 */
.L_x_60:
[----:B------:R-:W-:Y:S01]  /*1280*/  LEA R0, R4, R1, 0x2 ;  /* 0x0000000104007211 */ /* 0x000fe200078e10ff */
[----:B------:R-:W0:Y:S05]  /*1290*/  LDC.64 R6, c[0x0][0x390] ;  /* 0x0000e400ff067b82 */ /* 0x000e2a0000000a00 */
[----:B------:R-:W2:Y:S02]  /*12a0*/  LDL R0, [R0] ;  /* 0x0000000000007983 */ /* 0x000ea40000100800 */
[----:B--2---:R-:W-:-:S05]  /*12b0*/  SHF.L.U32 R3, R0, 0x1, RZ ;  /* 0x0000000100037819 */ /* 0x004fca00000006ff */
[----:B0-----:R-:W-:-:S05]  /*12c0*/  IMAD.WIDE R6, R3, 0x4, R6 ;  /* 0x0000000403067825 */ /* 0x001fca00078e0206 */
[----:B------:R-:W2:Y:S04]  /*12d0*/  LDG.E R12, desc[UR4][R6.64+0x4] ;  /* 0x00000404060c7981 */ /* 0x000ea8000c1e1900 */
[----:B------:R-:W3:Y:S01]  /*12e0*/  LDG.E R13, desc[UR4][R6.64] ;  /* 0x00000004060d7981 */ /* 0x000ee2000c1e1900 */
[----:B------:R-:W-:Y:S01]  /*12f0*/  IADD3 R4, PT, PT, R4, 0x1, RZ ;  /* 0x0000000104047810 */ /* 0x000fe20007ffe0ff */
[----:B------:R-:W-:Y:S03]  /*1300*/  BSSY.RECONVERGENT B1, `(.L_x_34) ;  /* 0x0000013000017945 */ /* 0x000fe60003800200 */
[----:B------:R-:W-:Y:S01]  /*1310*/  ISETP.NE.AND P1, PT, R4, R14, PT ;  /* 0x0000000e0400720c */ /* 0x000fe20003f25270 */
[----:B--2--5:R-:W-:Y:S01]  /*1320*/  FADD R2, R11, -R12 ;  /* 0x8000000c0b027221 */ /* 0x024fe20000000000 */
        /* <DEDUP_REMOVED lines=10> */
[----:B------:R-:W-:Y:S01]  /*13d0*/  MOV R16, R0 ;  /* 0x0000000000107202 */ /* 0x000fe20000000f00 */
[----:B------:R-:W-:Y:S06]  /*13e0*/  BRA `(.L_x_36) ;  /* 0x0000000000107947 */ /* 0x000fec0003800000 */
.L_x_35:
[----:B------:R-:W-:Y:S01]  /*13f0*/  FMUL.FTZ R16, R15, R18 ;  /* 0x000000120f107220 */ /* 0x000fe20000410000 */
[----:B------:R-:W-:-:S03]  /*1400*/  FMUL.FTZ R0, R18, 0.5 ;  /* 0x3f00000012007820 */ /* 0x000fc60000410000 */
[----:B------:R-:W-:-:S04]  /*1410*/  FFMA R7, -R16, R16, R15 ;  /* 0x0000001010077223 */ /* 0x000fc8000000010f */
[----:B------:R-:W-:-:S07]  /*1420*/  FFMA R16, R7, R0, R16 ;  /* 0x0000000007107223 */ /* 0x000fce0000000010 */
.L_x_36:
[----:B------:R-:W-:Y:S05]  /*1430*/  BSYNC.RECONVERGENT B1 ;  /* 0x0000000000017941 */ /* 0x000fea0003800200 */
.L_x_34:
[----:B------:R-:W-:Y:S01]  /*1440*/  HFMA2 R15, -RZ, RZ, 0, 0 ;  /* 0x00000000ff0f7431 */ /* 0x000fe200000001ff */
[----:B------:R-:W-:Y:S06]  /*1450*/  BSSY.RECONVERGENT B1, `(.L_x_37) ;  /* 0x0000148000017945 */ /* 0x000fec0003800200 */
.L_x_52:
[----:B------:R-:W-:Y:S01]  /*1460*/  LEA R21, R15, R1, 0x2 ;  /* 0x000000010f157211 */ /* 0x000fe200078e10ff */
[----:B------:R-:W0:Y:S05]  /*1470*/  LDC.64 R6, c[0x0][0x390] ;  /* 0x0000e400ff067b82 */ /* 0x000e2a0000000a00 */
[----:B------:R-:W2:Y:S02]  /*1480*/  LDL R21, [R21] ;  /* 0x0000000015157983 */ /* 0x000ea40000100800 */
[----:B--2---:R-:W-:-:S05]  /*1490*/  SHF.L.U32 R17, R21, 0x1, RZ ;  /* 0x0000000115117819 */ /* 0x004fca00000006ff */
[----:B0-----:R-:W-:-:S05]  /*14a0*/  IMAD.WIDE R6, R17, 0x4, R6 ;  /* 0x0000000411067825 */ /* 0x001fca00078e0206 */
[----:B------:R-:W2:Y:S04]  /*14b0*/  LDG.E R0, desc[UR4][R6.64] ;  /* 0x0000000406007981 */ /* 0x000ea8000c1e1900 */
[----:B------:R-:W3:Y:S01]  /*14c0*/  LDG.E R17, desc[UR4][R6.64+0x4] ;  /* 0x0000040406117981 */ /* 0x000ee2000c1e1900 */
[----:B------:R-:W-:Y:S01]  /*14d0*/  BSSY.RECONVERGENT B2, `(.L_x_38) ;  /* 0x0000049000027945 */ /* 0x000fe20003800200 */
[----:B------:R-:W-:Y:S01]  /*14e0*/  MOV R21, 0x3f800000 ;  /* 0x3f80000000157802 */ /* 0x000fe20000000f00 */
[--C-:B--2---:R-:W-:Y:S01]  /*14f0*/  FADD R20, R10, -R0.reuse ;  /* 0x800000000a147221 */ /* 0x104fe20000000000 */
[----:B------:R-:W-:Y:S01]  /*1500*/  FADD R0, R13, -R0 ;  /* 0x800000000d007221 */ /* 0x000fe20000000000 */
[----:B---3--:R-:W-:-:S03]  /*1510*/  FADD R18, R11, -R17 ;  /* 0x800000110b127221 */ /* 0x008fc60000000000 */
[----:B------:R-:W-:Y:S01]  /*1520*/  FSETP.NEU.AND P0, PT, R20, 1, PT ;  /* 0x3f8000001400780b */ /* 0x000fe20003f0d000 */
[----:B------:R-:W-:-:S12]  /*1530*/  FADD R17, R12, -R17 ;  /* 0x800000110c117221 */ /* 0x000fd80000000000 */
[----:B------:R-:W-:Y:S05]  /*1540*/  @!P0 BRA `(.L_x_39) ;  /* 0x0000000400048947 */ /* 0x000fea0003800000 */
[----:B------:R-:W-:-:S13]  /*1550*/  FSETP.NAN.AND P0, PT, |R20|, |R20|, PT ;  /* 0x400000141400720b */ /* 0x000fda0003f08200 */
[----:B------:R-:W-:Y:S01]  /*1560*/  @P0 FADD R21, R20, 2 ;  /* 0x4000000014150421 */ /* 0x000fe20000000000 */
[----:B------:R-:W-:Y:S06]  /*1570*/  @P0 BRA `(.L_x_39) ;  /* 0x0000000000f80947 */ /* 0x000fec0003800000 */
[C---:B------:R-:W-:Y:S01]  /*1580*/  FMUL R7, |R20|.reuse, 16777216 ;  /* 0x4b80000014077820 */ /* 0x040fe20000400200 */
[----:B------:R-:W-:-:S04]  /*1590*/  FSETP.GEU.AND P0, PT, |R20|, 1.175494350822287508e-38, PT ;  /* 0x008000001400780b */ /* 0x000fc80003f0e200 */
[----:B------:R-:W-:Y:S02]  /*15a0*/  FSEL R7, R7, |R20|, !P0 ;  /* 0x4000001407077208 */ /* 0x000fe40004000000 */
[----:B------:R-:W-:Y:S02]  /*15b0*/  FSEL R21, RZ, -24, P0 ;  /* 0xc1c00000ff157808 */ /* 0x000fe40000000000 */
[----:B------:R-:W-:Y:S02]  /*15c0*/  IADD3 R6, PT, PT, R7, -0x3f3504f3, RZ ;  /* 0xc0cafb0d07067810 */ /* 0x000fe40007ffe0ff */
[----:B------:R-:W-:Y:S02]  /*15d0*/  FSETP.NEU.AND P0, PT, |R20|, +INF , PT ;  /* 0x7f8000001400780b */ /* 0x000fe40003f0d200 */
[----:B------:R-:W-:Y:S02]  /*15e0*/  LOP3.LUT R22, R6, 0xff800000, RZ, 0xc0, !PT ;  /* 0xff80000006167812 */ /* 0x000fe400078ec0ff */
[----:B------:R-:W-:-:S02]  /*15f0*/  FSETP.NEU.AND P0, PT, R20, RZ, P0 ;  /* 0x000000ff1400720b */ /* 0x000fc4000070d000 */
[-C--:B------:R-:W-:Y:S02]  /*1600*/  IADD3 R7, PT, PT, R7, -R22.reuse, RZ ;  /* 0x8000001607077210 */ /* 0x080fe40007ffe0ff */
[----:B------:R-:W-:-:S03]  /*1610*/  I2FP.F32.S32 R22, R22 ;  /* 0x0000001600167245 */ /* 0x000fc60000201400 */
[C---:B------:R-:W-:Y:S01]  /*1620*/  FADD R6, R7.reuse, 1 ;  /* 0x3f80000007067421 */ /* 0x040fe20000000000 */
[----:B------:R-:W-:Y:S01]  /*1630*/  FADD R24, R7, -1 ;  /* 0xbf80000007187421 */ /* 0x000fe20000000000 */
[----:B------:R-:W-:-:S03]  /*1640*/  FFMA R22, R22, 1.1920928955078125e-07, R21 ;  /* 0x3400000016167823 */ /* 0x000fc60000000015 */
[----:B------:R-:W-:Y:S01]  /*1650*/  FADD R7, R24, R24 ;  /* 0x0000001818077221 */ /* 0x000fe20000000000 */
[----:B------:R-:W0:Y:S01]  /*1660*/  MUFU.RCP R6, R6 ;  /* 0x0000000600067308 */ /* 0x000e220000001000 */
[----:B------:R-:W-:Y:S02]  /*1670*/  @!P0 FADD R20, R20, R20 ;  /* 0x0000001414148221 */ /* 0x000fe40000000000 */
[----:B0-----:R-:W-:-:S04]  /*1680*/  FMUL R7, R6, R7 ;  /* 0x0000000706077220 */ /* 0x001fc80000400000 */
[----:B------:R-:W-:-:S04]  /*1690*/  FADD R23, R24, -R7 ;  /* 0x8000000718177221 */ /* 0x000fc80000000000 */
[----:B------:R-:W-:-:S04]  /*16a0*/  FADD R23, R23, R23 ;  /* 0x0000001717177221 */ /* 0x000fc80000000000 */
[-C--:B------:R-:W-:Y:S01]  /*16b0*/  FFMA R21, R24, -R7.reuse, R23 ;  /* 0x8000000718157223 */ /* 0x080fe20000000017 */
[----:B------:R-:W-:Y:S01]  /*16c0*/  MOV R24, 0x3a2c32e4 ;  /* 0x3a2c32e400187802 */ /* 0x000fe20000000f00 */
[C---:B------:R-:W-:Y:S02]  /*16d0*/  FMUL R23, R7.reuse, R7 ;  /* 0x0000000707177220 */ /* 0x040fe40000400000 */
[----:B------:R-:W-:Y:S01]  /*16e0*/  FMUL R6, R6, R21 ;  /* 0x0000001506067220 */ /* 0x000fe20000400000 */
[----:B------:R-:W-:Y:S01]  /*16f0*/  FFMA R21, R7, 1.4426950216293334961, R22 ;  /* 0x3fb8aa3b07157823 */ /* 0x000fe20000000016 */
[----:B------:R-:W-:-:S03]  /*1700*/  FFMA R24, R23, R24, 0.0032181653659790754318 ;  /* 0x3b52e7db17187423 */ /* 0x000fc60000000018 */
[----:B------:R-:W-:Y:S01]  /*1710*/  FADD R22, R22, -R21 ;  /* 0x8000001516167221 */ /* 0x000fe20000000000 */
[----:B------:R-:W-:-:S03]  /*1720*/  FFMA R24, R23, R24, 0.018033718690276145935 ;  /* 0x3c93bb7317187423 */ /* 0x000fc60000000018 */
[----:B------:R-:W-:Y:S01]  /*1730*/  FFMA R25, R7, 1.4426950216293334961, R22 ;  /* 0x3fb8aa3b07197823 */ /* 0x000fe20000000016 */
[----:B------:R-:W-:-:S03]  /*1740*/  FFMA R24, R23, R24, 0.12022458761930465698 ;  /* 0x3df6384f17187423 */ /* 0x000fc60000000018 */
[----:B------:R-:W-:Y:S01]  /*1750*/  FFMA R22, R6, 1.4426950216293334961, R25 ;  /* 0x3fb8aa3b06167823 */ /* 0x000fe20000000019 */
[----:B------:R-:W-:-:S03]  /*1760*/  FMUL R24, R23, R24 ;  /* 0x0000001817187220 */ /* 0x000fc60000400000 */
[----:B------:R-:W-:Y:S01]  /*1770*/  FFMA R22, R7, 1.9251366722983220825e-08, R22 ;  /* 0x32a55e3407167823 */ /* 0x000fe20000000016 */
[----:B------:R-:W-:-:S04]  /*1780*/  FMUL R23, R24, 3 ;  /* 0x4040000018177820 */ /* 0x000fc80000400000 */
[----:B------:R-:W-:-:S04]  /*1790*/  FFMA R23, R6, R23, R22 ;  /* 0x0000001706177223 */ /* 0x000fc80000000016 */
[----:B------:R-:W-:-:S04]  /*17a0*/  FFMA R24, R7, R24, R23 ;  /* 0x0000001807187223 */ /* 0x000fc80000000017 */
[----:B------:R-:W-:-:S04]  /*17b0*/  FADD R22, R21, R24 ;  /* 0x0000001815167221 */ /* 0x000fc80000000000 */
[----:B------:R-:W-:Y:S01]  /*17c0*/  FMUL R7, R22, 2 ;  /* 0x4000000016077820 */ /* 0x000fe20000400000 */
[----:B------:R-:W-:-:S03]  /*17d0*/  FADD R21, -R21, R22 ;  /* 0x0000001615157221 */ /* 0x000fc60000000100 */
[----:B------:R-:W0:Y:S01]  /*17e0*/  FRND R6, R7 ;  /* 0x0000000700067307 */ /* 0x000e220000201000 */
[----:B------:R-:W-:Y:S01]  /*17f0*/  FADD R21, R24, -R21 ;  /* 0x8000001518157221 */ /* 0x000fe20000000000 */
[----:B------:R-:W-:Y:S01]  /*1800*/  FFMA R22, R22, 2, -R7 ;  /* 0x4000000016167823 */ /* 0x000fe20000000807 */
[----:B------:R-:W-:Y:S01]  /*1810*/  HFMA2 R24, -RZ, RZ, 0.64013671875, -15.109375 ;  /* 0x391fcb8eff187431 */ /* 0x000fe200000001ff */
[----:B------:R-:W-:Y:S02]  /*1820*/  FSETP.GT.AND P3, PT, |R7|, 152, PT ;  /* 0x431800000700780b */ /* 0x000fe40003f64200 */
[----:B------:R-:W-:Y:S01]  /*1830*/  FFMA R22, R21, 2, R22 ;  /* 0x4000000015167823 */ /* 0x000fe20000000016 */
[----:B0-----:R-:W-:Y:S01]  /*1840*/  FADD R21, R7, -R6 ;  /* 0x8000000607157221 */ /* 0x001fe20000000000 */
[----:B------:R-:W-:-:S03]  /*1850*/  FSETP.GT.AND P2, PT, R6, RZ, PT ;  /* 0x000000ff0600720b */ /* 0x000fc60003f44000 */
[----:B------:R-:W-:Y:S01]  /*1860*/  FADD R21, R21, R22 ;  /* 0x0000001615157221 */ /* 0x000fe20000000000 */
[----:B------:R-:W-:Y:S02]  /*1870*/  SEL R23, RZ, 0x83000000, P2 ;  /* 0x83000000ff177807 */ /* 0x000fe40001000000 */
[----:B------:R-:W-:Y:S01]  /*1880*/  FSETP.GEU.AND P2, PT, R7, RZ, PT ;  /* 0x000000ff0700720b */ /* 0x000fe20003f4e000 */
[----:B------:R-:W-:Y:S01]  /*1890*/  FFMA R22, R21, R24, 0.0013391353422775864601 ;  /* 0x3aaf85ed15167423 */ /* 0x000fe20000000018 */
[----:B------:R-:W-:-:S03]  /*18a0*/  IADD3 R6, PT, PT, R23, 0x7f000000, RZ ;  /* 0x7f00000017067810 */ /* 0x000fc60007ffe0ff */
[C---:B------:R-:W-:Y:S02]  /*18b0*/  FFMA R24, R21.reuse, R22, 0.0096188392490148544312 ;  /* 0x3c1d985615187423 */ /* 0x040fe40000000016 */
[----:B------:R0:W1:Y:S02]  /*18c0*/  F2I.NTZ R22, R7 ;  /* 0x0000000700167305 */ /* 0x0000640000203100 */
[----:B------:R-:W-:-:S04]  /*18d0*/  FFMA R24, R21, R24, 0.055503588169813156128 ;  /* 0x3d6357bb15187423 */ /* 0x000fc80000000018 */
[----:B------:R-:W-:-:S04]  /*18e0*/  FFMA R24, R21, R24, 0.24022644758224487305 ;  /* 0x3e75fdec15187423 */ /* 0x000fc80000000018 */
[----:B------:R-:W-:-:S04]  /*18f0*/  FFMA R24, R21, R24, 0.69314718246459960938 ;  /* 0x3f31721815187423 */ /* 0x000fc80000000018 */
[----:B0-----:R-:W-:Y:S01]  /*1900*/  FFMA R7, R21, R24, 1 ;  /* 0x3f80000015077423 */ /* 0x001fe20000000018 */
[----:B-1----:R-:W-:Y:S02]  /*1910*/  LEA R22, R22, -R23, 0x17 ;  /* 0x8000001716167211 */ /* 0x002fe400078eb8ff */
[----:B------:R-:W-:Y:S01]  /*1920*/  FSEL R21, RZ, +INF , !P2 ;  /* 0x7f800000ff157808 */ /* 0x000fe20005000000 */
[----:B------:R-:W-:-:S04]  /*1930*/  FMUL R7, R6, R7 ;  /* 0x0000000706077220 */ /* 0x000fc80000400000 */
[----:B------:R-:W-:Y:S01]  /*1940*/  @!P3 FMUL R21, R22, R7 ;  /* 0x000000071615b220 */ /* 0x000fe20000400000 */
[----:B------:R-:W-:-:S07]  /*1950*/  @!P0 LOP3.LUT R21, R20, 0x7fffffff, RZ, 0xc0, !PT ;  /* 0x7fffffff14158812 */ /* 0x000fce00078ec0ff */
.L_x_39:
[----:B------:R-:W-:Y:S05]  /*1960*/  BSYNC.RECONVERGENT B2 ;  /* 0x0000000000027941 */ /* 0x000fea0003800200 */
.L_x_38:
[----:B------:R-:W-:Y:S01]  /*1970*/  FSETP.NEU.AND P0, PT, R18, 1, PT ;  /* 0x3f8000001200780b */ /* 0x000fe20003f0d000 */
[----:B------:R-:W-:Y:S01]  /*1980*/  BSSY.RECONVERGENT B2, `(.L_x_40) ;  /* 0x0000046000027945 */ /* 0x000fe20003800200 */
[----:B------:R-:W-:Y:S02]  /*1990*/  FSETP.NEU.AND P3, PT, R0, 1, PT ;  /* 0x3f8000000000780b */ /* 0x000fe40003f6d000 */
[----:B------:R-:W-:Y:S02]  /*19a0*/  FSETP.NEU.AND P2, PT, R17, 1, PT ;  /* 0x3f8000001100780b */ /* 0x000fe40003f4d000 */
[----:B------:R-:W-:-:S07]  /*19b0*/  MOV R6, 0x3f800000 ;  /* 0x3f80000000067802 */ /* 0x000fce0000000f00 */
        /* <DEDUP_REMOVED lines=16> */
[----:B------:R-:W-:Y:S01]  /*1ac0*/  FFMA R20, R20, 1.1920928955078125e-07, R23 ;  /* 0x3400000014147823 */ /* 0x000fe20000000017 */
[----:B------:R-:W-:Y:S02]  /*1ad0*/  HFMA2 R23, -RZ, RZ, 0.771484375, 0.21533203125 ;  /* 0x3a2c32e4ff177431 */ /* 0x000fe400000001ff */
[----:B------:R-:W-:Y:S01]  /*1ae0*/  FADD R7, R22, R22 ;  /* 0x0000001616077221 */ /* 0x000fe20000000000 */
[----:B------:R-:W0:Y:S01]  /*1af0*/  MUFU.RCP R6, R6 ;  /* 0x0000000600067308 */ /* 0x000e220000001000 */
[----:B------:R-:W-:Y:S02]  /*1b00*/  @!P0 FADD R18, R18, R18 ;  /* 0x0000001212128221 */ /* 0x000fe40000000000 */
[----:B0-----:R-:W-:-:S04]  /*1b10*/  FMUL R7, R6, R7 ;  /* 0x0000000706077220 */ /* 0x001fc80000400000 */
[----:B------:R-:W-:-:S04]  /*1b20*/  FADD R24, R22, -R7 ;  /* 0x8000000716187221 */ /* 0x000fc80000000000 */
[----:B------:R-:W-:-:S04]  /*1b30*/  FADD R25, R24, R24 ;  /* 0x0000001818197221 */ /* 0x000fc80000000000 */
[-C--:B------:R-:W-:Y:S01]  /*1b40*/  FFMA R25, R22, -R7.reuse, R25 ;  /* 0x8000000716197223 */ /* 0x080fe20000000019 */
[----:B------:R-:W-:-:S03]  /*1b50*/  FMUL R22, R7, R7 ;  /* 0x0000000707167220 */ /* 0x000fc60000400000 */
[----:B------:R-:W-:Y:S01]  /*1b60*/  FMUL R6, R6, R25 ;  /* 0x0000001906067220 */ /* 0x000fe20000400000 */
[----:B------:R-:W-:Y:S01]  /*1b70*/  FFMA R25, R22, R23, 0.0032181653659790754318 ;  /* 0x3b52e7db16197423 */ /* 0x000fe20000000017 */
[----:B------:R-:W-:-:S03]  /*1b80*/  FFMA R23, R7, 1.4426950216293334961, R20 ;  /* 0x3fb8aa3b07177823 */ /* 0x000fc60000000014 */
[----:B------:R-:W-:Y:S01]  /*1b90*/  FFMA R25, R22, R25, 0.018033718690276145935 ;  /* 0x3c93bb7316197423 */ /* 0x000fe20000000019 */
[----:B------:R-:W-:-:S03]  /*1ba0*/  FADD R20, R20, -R23 ;  /* 0x8000001714147221 */ /* 0x000fc60000000000 */
[----:B------:R-:W-:Y:S01]  /*1bb0*/  FFMA R25, R22, R25, 0.12022458761930465698 ;  /* 0x3df6384f16197423 */ /* 0x000fe20000000019 */
[----:B------:R-:W-:-:S03]  /*1bc0*/  FFMA R27, R7, 1.4426950216293334961, R20 ;  /* 0x3fb8aa3b071b7823 */ /* 0x000fc60000000014 */
[----:B------:R-:W-:Y:S01]  /*1bd0*/  FMUL R22, R22, R25 ;  /* 0x0000001916167220 */ /* 0x000fe20000400000 */
[----:B------:R-:W-:-:S03]  /*1be0*/  FFMA R20, R6, 1.4426950216293334961, R27 ;  /* 0x3fb8aa3b06147823 */ /* 0x000fc6000000001b */
[----:B------:R-:W-:Y:S01]  /*1bf0*/  FMUL R25, R22, 3 ;  /* 0x4040000016197820 */ /* 0x000fe20000400000 */
[----:B------:R-:W-:-:S04]  /*1c00*/  FFMA R20, R7, 1.9251366722983220825e-08, R20 ;  /* 0x32a55e3407147823 */ /* 0x000fc80000000014 */
[----:B------:R-:W-:-:S04]  /*1c10*/  FFMA R25, R6, R25, R20 ;  /* 0x0000001906197223 */ /* 0x000fc80000000014 */
[----:B------:R-:W-:Y:S01]  /*1c20*/  FFMA R22, R7, R22, R25 ;  /* 0x0000001607167223 */ /* 0x000fe20000000019 */
[----:B------:R-:W-:-:S03]  /*1c30*/  MOV R25, 0x391fcb8e ;  /* 0x391fcb8e00197802 */ /* 0x000fc60000000f00 */
[----:B------:R-:W-:-:S04]  /*1c40*/  FADD R20, R23, R22 ;  /* 0x0000001617147221 */ /* 0x000fc80000000000 */
[----:B------:R-:W-:Y:S01]  /*1c50*/  FMUL R7, R20, 2 ;  /* 0x4000000014077820 */ /* 0x000fe20000400000 */
[----:B------:R-:W-:-:S03]  /*1c60*/  FADD R23, -R23, R20 ;  /* 0x0000001417177221 */ /* 0x000fc60000000100 */
[----:B------:R-:W0:Y:S01]  /*1c70*/  FRND R6, R7 ;  /* 0x0000000700067307 */ /* 0x000e220000201000 */
[----:B------:R-:W-:Y:S01]  /*1c80*/  FADD R23, R22, -R23 ;  /* 0x8000001716177221 */ /* 0x000fe20000000000 */
[----:B------:R-:W-:Y:S01]  /*1c90*/  FFMA R20, R20, 2, -R7 ;  /* 0x4000000014147823 */ /* 0x000fe20000000807 */
[----:B------:R-:W-:-:S03]  /*1ca0*/  FSETP.GT.AND P5, PT, |R7|, 152, PT ;  /* 0x431800000700780b */ /* 0x000fc60003fa4200 */
[----:B------:R-:W-:Y:S02]  /*1cb0*/  FFMA R23, R23, 2, R20 ;  /* 0x4000000017177823 */ /* 0x000fe40000000014 */
[----:B------:R-:W1:Y:S01]  /*1cc0*/  F2I.NTZ R22, R7 ;  /* 0x0000000700167305 */ /* 0x000e620000203100 */
[----:B0-----:R-:W-:Y:S01]  /*1cd0*/  FADD R20, R7, -R6 ;  /* 0x8000000607147221 */ /* 0x001fe20000000000 */
[----:B------:R-:W-:-:S03]  /*1ce0*/  FSETP.GT.AND P4, PT, R6, RZ, PT ;  /* 0x000000ff0600720b */ /* 0x000fc60003f84000 */
[----:B------:R-:W-:-:S04]  /*1cf0*/  FADD R20, R20, R23 ;  /* 0x0000001714147221 */ /* 0x000fc80000000000 */
[----:B------:R-:W-:-:S04]  /*1d00*/  FFMA R23, R20, R25, 0.0013391353422775864601 ;  /* 0x3aaf85ed14177423 */ /* 0x000fc80000000019 */
[----:B------:R-:W-:-:S04]  /*1d10*/  FFMA R23, R20, R23, 0.0096188392490148544312 ;  /* 0x3c1d985614177423 */ /* 0x000fc80000000017 */
[----:B------:R-:W-:-:S04]  /*1d20*/  FFMA R23, R20, R23, 0.055503588169813156128 ;  /* 0x3d6357bb14177423 */ /* 0x000fc80000000017 */
[C---:B------:R-:W-:Y:S01]  /*1d30*/  FFMA R25, R20.reuse, R23, 0.24022644758224487305 ;  /* 0x3e75fdec14197423 */ /* 0x040fe20000000017 */
[----:B------:R-:W-:Y:S02]  /*1d40*/  SEL R23, RZ, 0x83000000, P4 ;  /* 0x83000000ff177807 */ /* 0x000fe40002000000 */
[----:B------:R-:W-:Y:S01]  /*1d50*/  FSETP.GEU.AND P4, PT, R7, RZ, PT ;  /* 0x000000ff0700720b */ /* 0x000fe20003f8e000 */
[----:B------:R-:W-:Y:S01]  /*1d60*/  FFMA R25, R20, R25, 0.69314718246459960938 ;  /* 0x3f31721814197423 */ /* 0x000fe20000000019 */
[----:B------:R-:W-:Y:S02]  /*1d70*/  IADD3 R24, PT, PT, R23, 0x7f000000, RZ ;  /* 0x7f00000017187810 */ /* 0x000fe40007ffe0ff */
[----:B-1----:R-:W-:Y:S01]  /*1d80*/  LEA R22, R22, -R23, 0x17 ;  /* 0x8000001716167211 */ /* 0x002fe200078eb8ff */
[----:B------:R-:W-:Y:S01]  /*1d90*/  FFMA R25, R20, R25, 1 ;  /* 0x3f80000014197423 */ /* 0x000fe20000000019 */
[----:B------:R-:W-:-:S03]  /*1da0*/  FSEL R6, RZ, +INF , !P4 ;  /* 0x7f800000ff067808 */ /* 0x000fc60006000000 */
[----:B------:R-:W-:-:S04]  /*1db0*/  FMUL R25, R24, R25 ;  /* 0x0000001918197220 */ /* 0x000fc80000400000 */
[----:B------:R-:W-:Y:S01]  /*1dc0*/  @!P5 FMUL R6, R22, R25 ;  /* 0x000000191606d220 */ /* 0x000fe20000400000 */
[----:B------:R-:W-:-:S07]  /*1dd0*/  @!P0 LOP3.LUT R6, R18, 0x7fffffff, RZ, 0xc0, !PT ;  /* 0x7fffffff12068812 */ /* 0x000fce00078ec0ff */
.L_x_41:
[----:B------:R-:W-:Y:S05]  /*1de0*/  BSYNC.RECONVERGENT B2 ;  /* 0x0000000000027941 */ /* 0x000fea0003800200 */
.L_x_40:
[----:B------:R-:W-:Y:S01]  /*1df0*/  BSSY.RECONVERGENT B2, `(.L_x_42) ;  /* 0x0000045000027945 */ /* 0x000fe20003800200 */
[----:B------:R-:W-:Y:S01]  /*1e00*/  HFMA2 R7, -RZ, RZ, 1.875, 0 ;  /* 0x3f800000ff077431 */ /* 0x000fe200000001ff */
[----:B------:R-:W-:Y:S02]  /*1e10*/  MOV R18, 0x3f800000 ;  /* 0x3f80000000127802 */ /* 0x000fe40000000f00 */
[----:B------:R-:W-:Y:S05]  /*1e20*/  @!P3 BRA `(.L_x_43) ;  /* 0x000000040004b947 */ /* 0x000fea0003800000 */
[----:B------:R-:W-:-:S13]  /*1e30*/  FSETP.NAN.AND P0, PT, |R0|, |R0|, PT ;  /* 0x400000000000720b */ /* 0x000fda0003f08200 */
[----:B------:R-:W-:Y:S01]  /*1e40*/  @P0 FADD R18, R0, 2 ;  /* 0x4000000000120421 */ /* 0x000fe20000000000 */
[----:B------:R-:W-:Y:S06]  /*1e50*/  @P0 BRA `(.L_x_43) ;  /* 0x0000000000f80947 */ /* 0x000fec0003800000 */
[C---:B------:R-:W-:Y:S01]  /*1e60*/  FMUL R23, |R0|.reuse, 16777216 ;  /* 0x4b80000000177820 */ /* 0x040fe20000400200 */
[----:B------:R-:W-:Y:S02]  /*1e70*/  FSETP.GEU.AND P0, PT, |R0|, 1.175494350822287508e-38, PT ;  /* 0x008000000000780b */ /* 0x000fe40003f0e200 */
[----:B------:R-:W-:Y:S02]  /*1e80*/  MOV R27, 0x391fcb8e ;  /* 0x391fcb8e001b7802 */ /* 0x000fe40000000f00 */
[----:B------:R-:W-:-:S04]  /*1e90*/  FSEL R23, R23, |R0|, !P0 ;  /* 0x4000000017177208 */ /* 0x000fc80004000000 */
[----:B------:R-:W-:-:S04]  /*1ea0*/  IADD3 R22, PT, PT, R23, -0x3f3504f3, RZ ;  /* 0xc0cafb0d17167810 */ /* 0x000fc80007ffe0ff */
[----:B------:R-:W-:-:S04]  /*1eb0*/  LOP3.LUT R22, R22, 0xff800000, RZ, 0xc0, !PT ;  /* 0xff80000016167812 */ /* 0x000fc800078ec0ff */
[----:B------:R-:W-:-:S05]  /*1ec0*/  IADD3 R23, PT, PT, R23, -R22, RZ ;  /* 0x8000001617177210 */ /* 0x000fca0007ffe0ff */
[C---:B------:R-:W-:Y:S01]  /*1ed0*/  FADD R20, R23.reuse, 1 ;  /* 0x3f80000017147421 */ /* 0x040fe20000000000 */
[----:B------:R-:W-:-:S04]  /*1ee0*/  FADD R23, R23, -1 ;  /* 0xbf80000017177421 */ /* 0x000fc80000000000 */
[C---:B------:R-:W-:Y:S01]  /*1ef0*/  FADD R25, R23.reuse, R23 ;  /* 0x0000001717197221 */ /* 0x040fe20000000000 */
[----:B------:R-:W0:Y:S03]  /*1f00*/  MUFU.RCP R20, R20 ;  /* 0x0000001400147308 */ /* 0x000e260000001000 */
[----:B0-----:R-:W-:Y:S01]  /*1f10*/  FMUL R18, R20, R25 ;  /* 0x0000001914127220 */ /* 0x001fe20000400000 */
[----:B------:R-:W-:Y:S02]  /*1f20*/  I2FP.F32.S32 R25, R22 ;  /* 0x0000001600197245 */ /* 0x000fe40000201400 */
[----:B------:R-:W-:Y:S01]  /*1f30*/  FSEL R22, RZ, -24, P0 ;  /* 0xc1c00000ff167808 */ /* 0x000fe20000000000 */
[----:B------:R-:W-:Y:S01]  /*1f40*/  FADD R24, R23, -R18 ;  /* 0x8000001217187221 */ /* 0x000fe20000000000 */
[----:B------:R-:W-:-:S03]  /*1f50*/  FSETP.NEU.AND P0, PT, |R0|, +INF , PT ;  /* 0x7f8000000000780b */ /* 0x000fc60003f0d200 */
[----:B------:R-:W-:Y:S01]  /*1f60*/  FADD R24, R24, R24 ;  /* 0x0000001818187221 */ /* 0x000fe20000000000 */
[----:B------:R-:W-:Y:S01]  /*1f70*/  FFMA R25, R25, 1.1920928955078125e-07, R22 ;  /* 0x3400000019197823 */ /* 0x000fe20000000016 */
[----:B------:R-:W-:Y:S02]  /*1f80*/  FSETP.NEU.AND P0, PT, R0, RZ, P0 ;  /* 0x000000ff0000720b */ /* 0x000fe4000070d000 */
[----:B------:R-:W-:Y:S01]  /*1f90*/  FFMA R23, R23, -R18, R24 ;  /* 0x8000001217177223 */ /* 0x000fe20000000018 */
[----:B------:R-:W-:-:S03]  /*1fa0*/  HFMA2 R24, -RZ, RZ, 0.771484375, 0.21533203125 ;  /* 0x3a2c32e4ff187431 */ /* 0x000fc600000001ff */
[----:B------:R-:W-:Y:S01]  /*1fb0*/  FMUL R22, R20, R23 ;  /* 0x0000001714167220 */ /* 0x000fe20000400000 */
[C---:B------:R-:W-:Y:S01]  /*1fc0*/  FMUL R23, R18.reuse, R18 ;  /* 0x0000001212177220 */ /* 0x040fe20000400000 */
[----:B------:R-:W-:-:S04]  /*1fd0*/  FFMA R20, R18, 1.4426950216293334961, R25 ;  /* 0x3fb8aa3b12147823 */ /* 0x000fc80000000019 */
[----:B------:R-:W-:Y:S01]  /*1fe0*/  FADD R25, R25, -R20 ;  /* 0x8000001419197221 */ /* 0x000fe20000000000 */
[C---:B------:R-:W-:Y:S01]  /*1ff0*/  FFMA R24, R23.reuse, R24, 0.0032181653659790754318 ;  /* 0x3b52e7db17187423 */ /* 0x040fe20000000018 */
[----:B------:R-:W-:Y:S02]  /*2000*/  @!P0 FADD R0, R0, R0 ;  /* 0x0000000000008221 */ /* 0x000fe40000000000 */
[----:B------:R-:W-:Y:S01]  /*2010*/  FFMA R25, R18, 1.4426950216293334961, R25 ;  /* 0x3fb8aa3b12197823 */ /* 0x000fe20000000019 */
[----:B------:R-:W-:-:S03]  /*2020*/  FFMA R24, R23, R24, 0.018033718690276145935 ;  /* 0x3c93bb7317187423 */ /* 0x000fc60000000018 */
[----:B------:R-:W-:Y:S01]  /*2030*/  FFMA R25, R22, 1.4426950216293334961, R25 ;  /* 0x3fb8aa3b16197823 */ /* 0x000fe20000000019 */
[----:B------:R-:W-:-:S04]  /*2040*/  FFMA R24, R23, R24, 0.12022458761930465698 ;  /* 0x3df6384f17187423 */ /* 0x000fc80000000018 */
[----:B------:R-:W-:Y:S01]  /*2050*/  FMUL R23, R23, R24 ;  /* 0x0000001817177220 */ /* 0x000fe20000400000 */
[----:B------:R-:W-:-:S03]  /*2060*/  FFMA R24, R18, 1.9251366722983220825e-08, R25 ;  /* 0x32a55e3412187823 */ /* 0x000fc60000000019 */
        /* <DEDUP_REMOVED lines=9> */
[----:B------:R-:W-:-:S03]  /*2100*/  FSETP.GT.AND P4, PT, |R23|, 152, PT ;  /* 0x431800001700780b */ /* 0x000fc60003f84200 */
[----:B------:R-:W-:Y:S01]  /*2110*/  FFMA R25, R25, 2, R22 ;  /* 0x4000000019197823 */ /* 0x000fe20000000016 */
[----:B0-----:R-:W-:Y:S01]  /*2120*/  FADD R20, R23, -R18 ;  /* 0x8000001217147221 */ /* 0x001fe20000000000 */
[----:B------:R-:W-:-:S03]  /*2130*/  FSETP.GT.AND P3, PT, R18, RZ, PT ;  /* 0x000000ff1200720b */ /* 0x000fc60003f64000 */
[----:B------:R-:W-:Y:S01]  /*2140*/  FADD R20, R20, R25 ;  /* 0x0000001914147221 */ /* 0x000fe20000000000 */
[----:B------:R-:W-:Y:S02]  /*2150*/  SEL R18, RZ, 0x83000000, P3 ;  /* 0x83000000ff127807 */ /* 0x000fe40001800000 */
[----:B------:R-:W-:Y:S01]  /*2160*/  FSETP.GEU.AND P3, PT, R23, RZ, PT ;  /* 0x000000ff1700720b */ /* 0x000fe20003f6e000 */
[----:B------:R-:W-:-:S04]  /*2170*/  FFMA R25, R20, R27, 0.0013391353422775864601 ;  /* 0x3aaf85ed14197423 */ /* 0x000fc8000000001b */
[----:B------:R-:W-:-:S04]  /*2180*/  FFMA R25, R20, R25, 0.0096188392490148544312 ;  /* 0x3c1d985614197423 */ /* 0x000fc80000000019 */
[C---:B------:R-:W-:Y:S02]  /*2190*/  FFMA R27, R20.reuse, R25, 0.055503588169813156128 ;  /* 0x3d6357bb141b7423 */ /* 0x040fe40000000019 */
[----:B------:R-:W0:Y:S02]  /*21a0*/  F2I.NTZ R25, R23 ;  /* 0x0000001700197305 */ /* 0x000e240000203100 */
[----:B------:R-:W-:-:S04]  /*21b0*/  FFMA R27, R20, R27, 0.24022644758224487305 ;  /* 0x3e75fdec141b7423 */ /* 0x000fc8000000001b */
[----:B------:R-:W-:-:S04]  /*21c0*/  FFMA R27, R20, R27, 0.69314718246459960938 ;  /* 0x3f317218141b7423 */ /* 0x000fc8000000001b */
[----:B------:R-:W-:Y:S01]  /*21d0*/  FFMA R27, R20, R27, 1 ;  /* 0x3f800000141b7423 */ /* 0x000fe2000000001b */
[----:B------:R-:W-:Y:S02]  /*21e0*/  IADD3 R20, PT, PT, R18, 0x7f000000, RZ ;  /* 0x7f00000012147810 */ /* 0x000fe40007ffe0ff */
[----:B0-----:R-:W-:-:S03]  /*21f0*/  LEA R25, R25, -R18, 0x17 ;  /* 0x8000001219197211 */ /* 0x001fc600078eb8ff */
[----:B------:R-:W-:Y:S01]  /*2200*/  FMUL R20, R20, R27 ;  /* 0x0000001b14147220 */ /* 0x000fe20000400000 */
[----:B------:R-:W-:-:S03]  /*2210*/  FSEL R18, RZ, +INF , !P3 ;  /* 0x7f800000ff127808 */ /* 0x000fc60005800000 */
[----:B------:R-:W-:Y:S01]  /*2220*/  @!P4 FMUL R18, R25, R20 ;  /* 0x000000141912c220 */ /* 0x000fe20000400000 */
[----:B------:R-:W-:-:S07]  /*2230*/  @!P0 LOP3.LUT R18, R0, 0x7fffffff, RZ, 0xc0, !PT ;  /* 0x7fffffff00128812 */ /* 0x000fce00078ec0ff */
.L_x_43:
[----:B------:R-:W-:Y:S05]  /*2240*/  BSYNC.RECONVERGENT B2 ;  /* 0x0000000000027941 */ /* 0x000fea0003800200 */
.L_x_42:
[----:B------:R-:W-:Y:S04]  /*2250*/  BSSY.RECONVERGENT B2, `(.L_x_44) ;  /* 0x0000043000027945 */ /* 0x000fe80003800200 */
[----:B------:R-:W-:Y:S05]  /*2260*/  @!P2 BRA `(.L_x_45) ;  /* 0x000000040004a947 */ /* 0x000fea0003800000 */
[----:B------:R-:W-:-:S13]  /*2270*/  FSETP.NAN.AND P0, PT, |R17|, |R17|, PT ;  /* 0x400000111100720b */ /* 0x000fda0003f08200 */
[----:B------:R-:W-:Y:S01]  /*2280*/  @P0 FADD R7, R17, 2 ;  /* 0x4000000011070421 */ /* 0x000fe20000000000 */
[----:B------:R-:W-:Y:S06]  /*2290*/  @P0 BRA `(.L_x_45) ;  /* 0x0000000000f80947 */ /* 0x000fec0003800000 */
[C---:B------:R-:W-:Y:S01]  /*22a0*/  FMUL R0, |R17|.reuse, 16777216 ;  /* 0x4b80000011007820 */ /* 0x040fe20000400200 */
[----:B------:R-:W-:-:S04]  /*22b0*/  FSETP.GEU.AND P0, PT, |R17|, 1.175494350822287508e-38, PT ;  /* 0x008000001100780b */ /* 0x000fc80003f0e200 */
[----:B------:R-:W-:-:S04]  /*22c0*/  FSEL R0, R0, |R17|, !P0 ;  /* 0x4000001100007208 */ /* 0x000fc80004000000 */
[----:B------:R-:W-:-:S04]  /*22d0*/  IADD3 R7, PT, PT, R0, -0x3f3504f3, RZ ;  /* 0xc0cafb0d00077810 */ /* 0x000fc80007ffe0ff */
[----:B------:R-:W-:-:S04]  /*22e0*/  LOP3.LUT R23, R7, 0xff800000, RZ, 0xc0, !PT ;  /* 0xff80000007177812 */ /* 0x000fc800078ec0ff */
[-C--:B------:R-:W-:Y:S02]  /*22f0*/  IADD3 R7, PT, PT, R0, -R23.reuse, RZ ;  /* 0x8000001700077210 */ /* 0x080fe40007ffe0ff */
[----:B------:R-:W-:Y:S02]  /*2300*/  I2FP.F32.S32 R20, R23 ;  /* 0x0000001700147245 */ /* 0x000fe40000201400 */
[----:B------:R-:W-:Y:S01]  /*2310*/  FSEL R23, RZ, -24, P0 ;  /* 0xc1c00000ff177808 */ /* 0x000fe20000000000 */
[C---:B------:R-:W-:Y:S01]  /*2320*/  FADD R0, R7.reuse, 1 ;  /* 0x3f80000007007421 */ /* 0x040fe20000000000 */
[----:B------:R-:W-:Y:S01]  /*2330*/  FADD R22, R7, -1 ;  /* 0xbf80000007167421 */ /* 0x000fe20000000000 */
[C---:B------:R-:W-:Y:S02]  /*2340*/  FSETP.NEU.AND P0, PT, |R17|.reuse, +INF , PT ;  /* 0x7f8000001100780b */ /* 0x040fe40003f0d200 */
[----:B------:R-:W-:Y:S01]  /*2350*/  FFMA R20, R20, 1.1920928955078125e-07, R23 ;  /* 0x3400000014147823 */ /* 0x000fe20000000017 */
[----:B------:R-:W-:Y:S01]  /*2360*/  FADD R7, R22, R22 ;  /* 0x0000001616077221 */ /* 0x000fe20000000000 */
[----:B------:R-:W0:Y:S01]  /*2370*/  MUFU.RCP R0, R0 ;  /* 0x0000000000007308 */ /* 0x000e220000001000 */
[----:B------:R-:W-:Y:S01]  /*2380*/  HFMA2 R23, -RZ, RZ, 0.771484375, 0.21533203125 ;  /* 0x3a2c32e4ff177431 */ /* 0x000fe200000001ff */
[----:B------:R-:W-:-:S13]  /*2390*/  FSETP.NEU.AND P0, PT, R17, RZ, P0 ;  /* 0x000000ff1100720b */ /* 0x000fda000070d000 */
[----:B------:R-:W-:Y:S01]  /*23a0*/  @!P0 FADD R17, R17, R17 ;  /* 0x0000001111118221 */ /* 0x000fe20000000000 */
        /* <DEDUP_REMOVED lines=45> */
.L_x_45:
[----:B------:R-:W-:Y:S05]  /*2680*/  BSYNC.RECONVERGENT B2 ;  /* 0x0000000000027941 */ /* 0x000fea0003800200 */
.L_x_44:
[----:B------:R-:W-:Y:S01]  /*2690*/  FADD R7, R7, R18 ;  /* 0x0000001207077221 */ /* 0x000fe20000000000 */
[----:B------:R-:W-:Y:S03]  /*26a0*/  BSSY.RECONVERGENT B2, `(.L_x_46) ;  /* 0x000000f000027945 */ /* 0x000fe60003800200 */
[----:B------:R0:W1:Y:S01]  /*26b0*/  MUFU.RSQ R0, R7 ;  /* 0x0000000700007308 */ /* 0x0000620000001400 */
[----:B------:R-:W-:-:S04]  /*26c0*/  IADD3 R17, PT, PT, R7, -0xd000000, RZ ;  /* 0xf300000007117810 */ /* 0x000fc80007ffe0ff */
[----:B------:R-:W-:Y:S01]  /*26d0*/  ISETP.GT.U32.AND P0, PT, R17, 0x727fffff, PT ;  /* 0x727fffff1100780c */ /* 0x000fe20003f04070 */
[----:B------:R-:W-:-:S12]  /*26e0*/  FADD R17, R6, R21 ;  /* 0x0000001506117221 */ /* 0x000fd80000000000 */
[----:B01----:R-:W-:Y:S05]  /*26f0*/  @!P0 BRA `(.L_x_47) ;  /* 0x0000000000148947 */ /* 0x003fea0003800000 */
[----:B------:R-:W-:Y:S02]  /*2700*/  MOV R0, R7 ;  /* 0x0000000700007202 */ /* 0x000fe40000000f00 */
[----:B------:R-:W-:-:S07]  /*2710*/  MOV R6, 0x2730 ;  /* 0x0000273000067802 */ /* 0x000fce0000000f00 */
[----:B------:R-:W-:Y:S05]  /*2720*/  CALL.REL.NOINC `($__internal_0_$__cuda_sm20_sqrt_rn_f32_slowpath) ;  /* 0x0000000400507944 */ /* 0x000fea0003c00000 */
[----:B------:R-:W-:Y:S01]  /*2730*/  MOV R18, R0 ;  /* 0x0000000000127202 */ /* 0x000fe20000000f00 */
[----:B------:R-:W-:Y:S06]  /*2740*/  BRA `(.L_x_48) ;  /* 0x0000000000107947 */ /* 0x000fec0003800000 */
.L_x_47:
[----:B------:R-:W-:Y:S01]  /*2750*/  FMUL.FTZ R18, R7, R0 ;  /* 0x0000000007127220 */ /* 0x000fe20000410000 */
[----:B------:R-:W-:-:S03]  /*2760*/  FMUL.FTZ R0, R0, 0.5 ;  /* 0x3f00000000007820 */ /* 0x000fc60000410000 */
[----:B------:R-:W-:-:S04]  /*2770*/  FFMA R7, -R18, R18, R7 ;  /* 0x0000001212077223 */ /* 0x000fc80000000107 */
[----:B------:R-:W-:-:S07]  /*2780*/  FFMA R18, R7, R0, R18 ;  /* 0x0000000007127223 */ /* 0x000fce0000000012 */
.L_x_48:
[----:B------:R-:W-:Y:S05]  /*2790*/  BSYNC.RECONVERGENT B2 ;  /* 0x0000000000027941 */ /* 0x000fea0003800200 */
.L_x_46:
[----:B------:R-:W-:Y:S01]  /*27a0*/  IADD3 R0, PT, PT, R17, -0xd000000, RZ ;  /* 0xf300000011007810 */ /* 0x000fe20007ffe0ff */
[----:B------:R0:W1:Y:S01]  /*27b0*/  MUFU.RSQ R6, R17 ;  /* 0x0000001100067308 */ /* 0x0000620000001400 */
[----:B------:R-:W-:Y:S02]  /*27c0*/  BSSY.RECONVERGENT B2, `(.L_x_49) ;  /* 0x000000b000027945 */ /* 0x000fe40003800200 */
[----:B------:R-:W-:-:S13]  /*27d0*/  ISETP.GT.U32.AND P0, PT, R0, 0x727fffff, PT ;  /* 0x727fffff0000780c */ /* 0x000fda0003f04070 */
[----:B0-----:R-:W-:Y:S05]  /*27e0*/  @!P0 BRA `(.L_x_50) ;  /* 0x0000000000108947 */ /* 0x001fea0003800000 */
[----:B------:R-:W-:Y:S02]  /*27f0*/  MOV R0, R17 ;  /* 0x0000001100007202 */ /* 0x000fe40000000f00 */
[----:B-1----:R-:W-:-:S07]  /*2800*/  MOV R6, 0x2820 ;  /* 0x0000282000067802 */ /* 0x002fce0000000f00 */
[----:B------:R-:W-:Y:S05]  /*2810*/  CALL.REL.NOINC `($__internal_0_$__cuda_sm20_sqrt_rn_f32_slowpath) ;  /* 0x0000000400147944 */ /* 0x000fea0003c00000 */
[----:B------:R-:W-:Y:S05]  /*2820*/  BRA `(.L_x_51) ;  /* 0x0000000000107947 */ /* 0x000fea0003800000 */
.L_x_50:
[----:B-1----:R-:W-:Y:S01]  /*2830*/  FMUL.FTZ R0, R17, R6 ;  /* 0x0000000611007220 */ /* 0x002fe20000410000 */
[----:B------:R-:W-:-:S03]  /*2840*/  FMUL.FTZ R6, R6, 0.5 ;  /* 0x3f00000006067820 */ /* 0x000fc60000410000 */
[----:B------:R-:W-:-:S04]  /*2850*/  FFMA R17, -R0, R0, R17 ;  /* 0x0000000000117223 */ /* 0x000fc80000000111 */
[----:B------:R-:W-:-:S07]  /*2860*/  FFMA R0, R17, R6, R0 ;  /* 0x0000000611007223 */ /* 0x000fce0000000000 */
.L_x_51:
[----:B------:R-:W-:Y:S05]  /*2870*/  BSYNC.RECONVERGENT B2 ;  /* 0x0000000000027941 */ /* 0x000fea0003800200 */
.L_x_49:
[----:B------:R-:W-:Y:S02]  /*2880*/  FMNMX R7, R0, R18, !PT ;  /* 0x0000001200077209 */ /* 0x000fe40007800000 */
[----:B------:R-:W-:Y:S02]  /*2890*/  IADD3 R15, PT, PT, R15, 0x1, RZ ;  /* 0x000000010f0f7810 */ /* 0x000fe40007ffe0ff */
[----:B------:R-:W-:Y:S02]  /*28a0*/  FSETP.GT.AND P2, PT, R16, R7, PT ;  /* 0x000000071000720b */ /* 0x000fe40003f44000 */
[----:B------:R-:W-:-:S13]  /*28b0*/  ISETP.NE.AND P0, PT, R15, R14, PT ;  /* 0x0000000e0f00720c */ /* 0x000fda0003f05270 */
[----:B------:R-:W-:Y:S05]  /*28c0*/  @!P2 BRA P0, `(.L_x_52) ;  /* 0xffffffe800e4a947 */ /* 0x000fea000003ffff */
[----:B------:R-:W-:Y:S05]  /*28d0*/  BSYNC.RECONVERGENT B1 ;  /* 0x0000000000017941 */ /* 0x000fea0003800200 */
.L_x_37:
[----:B------:R-:W-:Y:S01]  /*28e0*/  FSETP.GT.AND P0, PT, R16, RZ, PT ;  /* 0x000000ff1000720b */ /* 0x000fe20003f04000 */
[----:B------:R-:W-:-:S12]  /*28f0*/  BSSY.RECONVERGENT B1, `(.L_x_53) ;  /* 0x000002a000017945 */ /* 0x000fd80003800200 */
[----:B------:R-:W-:Y:S05]  /*2900*/  @!P0 BRA `(.L_x_54) ;  /* 0x0000000000a08947 */ /* 0x000fea0003800000 */
[----:B------:R-:W0:Y:S01]  /*2910*/  MUFU.RCP R7, R16 ;  /* 0x0000001000077308 */ /* 0x000e220000001000 */
[----:B------:R-:W-:Y:S07]  /*2920*/  BSSY.RECONVERGENT B2, `(.L_x_55) ;  /* 0x000000b000027945 */ /* 0x000fee0003800200 */
[----:B------:R-:W1:Y:S01]  /*2930*/  FCHK P0, R3, R16 ;  /* 0x0000001003007302 */ /* 0x000e620000000000 */
[----:B0-----:R-:W-:-:S04]  /*2940*/  FFMA R0, R7, -R16, 1 ;  /* 0x3f80000007007423 */ /* 0x001fc80000000810 */
[----:B------:R-:W-:-:S04]  /*2950*/  FFMA R0, R7, R0, R7 ;  /* 0x0000000007007223 */ /* 0x000fc80000000007 */
[----:B------:R-:W-:-:S04]  /*2960*/  FFMA R7, R3, R0, RZ ;  /* 0x0000000003077223 */ /* 0x000fc800000000ff */
[----:B------:R-:W-:-:S04]  /*2970*/  FFMA R6, R7, -R16, R3 ;  /* 0x8000001007067223 */ /* 0x000fc80000000003 */
[----:B------:R-:W-:Y:S01]  /*2980*/  FFMA R6, R0, R6, R7 ;  /* 0x0000000600067223 */ /* 0x000fe20000000007 */
[----:B-1----:R-:W-:Y:S06]  /*2990*/  @!P0 BRA `(.L_x_56) ;  /* 0x00000000000c8947 */ /* 0x002fec0003800000 */
[----:B------:R-:W-:-:S07]  /*29a0*/  MOV R12, 0x29c0 ;  /* 0x000029c0000c7802 */ /* 0x000fce0000000f00 */
[----:B------:R-:W-:Y:S05]  /*29b0*/  CALL.REL.NOINC `($__internal_1_$__cuda_sm3x_div_rn_noftz_f32_slowpath) ;  /* 0x0000000400047944 */ /* 0x000fea0003c00000 */
[----:B------:R-:W-:-:S07]  /*29c0*/  MOV R6, R0 ;  /* 0x0000000000067202 */ /* 0x000fce0000000f00 */
.L_x_56:
[----:B------:R-:W-:Y:S05]  /*29d0*/  BSYNC.RECONVERGENT B2 ;  /* 0x0000000000027941 */ /* 0x000fea0003800200 */
.L_x_55:
        /* <DEDUP_REMOVED lines=9> */
[----:B------:R-:W-:Y:S02]  /*2a70*/  MOV R3, R2 ;  /* 0x0000000200037202 */ /* 0x000fe40000000f00 */
[----:B------:R-:W-:-:S07]  /*2a80*/  MOV R12, 0x2aa0 ;  /* 0x00002aa0000c7802 */ /* 0x000fce0000000f00 */
[----:B------:R-:W-:Y:S05]  /*2a90*/  CALL.REL.NOINC `($__internal_1_$__cuda_sm3x_div_rn_noftz_f32_slowpath) ;  /* 0x0000000000cc7944 */ /* 0x000fea0003c00000 */
.L_x_58:
[----:B------:R-:W-:Y:S05]  /*2aa0*/  BSYNC.RECONVERGENT B2 ;  /* 0x0000000000027941 */ /* 0x000fea0003800200 */
.L_x_57:
[----:B------:R-:W-:Y:S05]  /*2ab0*/  @P2 BRA `(.L_x_59) ;  /* 0x0000000000282947 */ /* 0x000fea0003800000 */
[----:B------:R-:W0:Y:S02]  /*2ac0*/  LDCU UR6, c[0x0][0x3c8] ;  /* 0x00007900ff0677ac */ /* 0x000e240008000800 */
[----:B0-----:R-:W-:-:S13]  /*2ad0*/  FSETP.GT.AND P0, PT, R16, UR6, PT ;  /* 0x0000000610007c0b */ /* 0x001fda000bf04000 */
[----:B------:R-:W0:Y:S08]  /*2ae0*/  @!P0 LDC.64 R12, c[0x0][0x3c0] ;  /* 0x0000f000ff0c8b82 */ /* 0x000e300000000a00 */
[----:B------:R-:W1:Y:S01]  /*2af0*/  @P0 LDC R2, c[0x0][0x3c0] ;  /* 0x0000f000ff020b82 */ /* 0x000e620000000800 */
[----:B0-----:R-:W-:Y:S01]  /*2b00*/  FSETP.GEU.OR P2, PT, R16, R13, P0 ;  /* 0x0000000d1000720b */ /* 0x001fe2000074e400 */
[-C--:B-1----:R-:W-:Y:S01]  /*2b10*/  @P0 FFMA R19, -R6, R2.reuse, R19 ;  /* 0x0000000206130223 */ /* 0x082fe20000000113 */
[----:B------:R-:W-:-:S11]  /*2b20*/  @P0 FFMA R5, -R0, R2, R5 ;  /* 0x0000000200050223 */ /* 0x000fd60000000105 */
[-C--:B------:R-:W-:Y:S01]  /*2b30*/  @!P2 FFMA R19, R6, R12.reuse, R19 ;  /* 0x0000000c0613a223 */ /* 0x080fe20000000013 */
[----:B------:R-:W-:Y:S01]  /*2b40*/  @!P2 FFMA R5, R0, R12, R5 ;  /* 0x0000000c0005a223 */ /* 0x000fe20000000005 */
[----:B------:R-:W-:Y:S06]  /*2b50*/  BRA `(.L_x_54) ;  /* 0x00000000000c7947 */ /* 0x000fec0003800000 */
.L_x_59:
[----:B------:R-:W0:Y:S02]  /*2b60*/  LDCU UR6, c[0x0][0x3bc] ;  /* 0x00007780ff0677ac */ /* 0x000e240008000800 */
[----:B0-----:R-:W-:Y:S01]  /*2b70*/  FFMA R19, R6, UR6, R19 ;  /* 0x0000000606137c23 */ /* 0x001fe20008000013 */
[----:B------:R-:W-:-:S07]  /*2b80*/  FFMA R5, R0, UR6, R5 ;  /* 0x0000000600057c23 */ /* 0x000fce0008000005 */
.L_x_54:
[----:B------:R-:W-:Y:S05]  /*2b90*/  BSYNC.RECONVERGENT B1 ;  /* 0x0000000000017941 */ /* 0x000fea0003800200 */
.L_x_53:
[----:B------:R-:W-:Y:S05]  /*2ba0*/  @P1 BRA `(.L_x_60) ;  /* 0xffffffe400b41947 */ /* 0x000fea000383ffff */
.L_x_33:
[----:B------:R-:W-:Y:S05]  /*2bb0*/  BSYNC.RECONVERGENT B0 ;  /* 0x0000000000007941 */ /* 0x000fea0003800200 */
.L_x_32:
[----:B------:R-:W0:Y:S01]  /*2bc0*/  LDC.64 R2, c[0x0][0x398] ;  /* 0x0000e600ff027b82 */ /* 0x000e220000000a00 */
[----:B------:R-:W1:Y:S07]  /*2bd0*/  LDCU UR6, c[0x0][0x3b8] ;  /* 0x00007700ff0677ac */ /* 0x000e6e0008000800 */
[----:B------:R-:W2:Y:S01]  /*2be0*/  LDC.64 R6, c[0x0][0x3a0] ;  /* 0x0000e800ff067b82 */ /* 0x000ea20000000a00 */
[----:B-1----:R-:W-:Y:S01]  /*2bf0*/  FMUL R19, R19, UR6 ;  /* 0x0000000613137c20 */ /* 0x002fe20008400000 */
[----:B------:R-:W-:Y:S01]  /*2c00*/  FMUL R5, R5, UR6 ;  /* 0x0000000605057c20 */ /* 0x000fe20008400000 */
[----:B0-----:R-:W-:-:S05]  /*2c10*/  IMAD.WIDE R2, R9, 0x4, R2 ;  /* 0x0000000409027825 */ /* 0x001fca00078e0202 */
[----:B------:R-:W-:Y:S01]  /*2c20*/  STG.E desc[UR4][R2.64], R19 ;  /* 0x0000001302007986 */ /* 0x000fe2000c101904 */
[----:B--2---:R-:W-:-:S03]  /*2c30*/  IMAD.WIDE R8, R8, 0x4, R6 ;  /* 0x0000000408087825 */ /* 0x004fc600078e0206 */
[----:B------:R-:W-:Y:S04]  /*2c40*/  STG.E desc[UR4][R2.64+0x4], R5 ;  /* 0x0000040502007986 */ /* 0x000fe8000c101904 */
[----:B------:R-:W-:Y:S01]  /*2c50*/  STG.E desc[UR4][R8.64], R14 ;  /* 0x0000000e08007986 */ /* 0x000fe2000c101904 */
[----:B------:R-:W-:Y:S05]  /*2c60*/  EXIT ;  /* 0x000000000000794d */ /* 0x000fea0003800000 */
        .weak           $__internal_0_$__cuda_sm20_sqrt_rn_f32_slowpath
        .type           $__internal_0_$__cuda_sm20_sqrt_rn_f32_slowpath,@function
        .size           $__internal_0_$__cuda_sm20_sqrt_rn_f32_slowpath,($__internal_1_$__cuda_sm3x_div_rn_noftz_f32_slowpath - $__internal_0_$__cuda_sm20_sqrt_rn_f32_slowpath)
$__internal_0_$__cuda_sm20_sqrt_rn_f32_slowpath:
[----:B------:R-:W-:-:S13]  /*2c70*/  LOP3.LUT P0, RZ, R0, 0x7fffffff, RZ, 0xc0, !PT ;  /* 0x7fffffff00ff7812 */ /* 0x000fda000780c0ff */
[----:B------:R-:W-:Y:S01]  /*2c80*/  @!P0 MOV R25, R0 ;  /* 0x0000000000198202 */ /* 0x000fe20000000f00 */
[----:B------:R-:W-:Y:S06]  /*2c90*/  @!P0 BRA `(.L_x_61) ;  /* 0x0000000000408947 */ /* 0x000fec0003800000 */
[----:B------:R-:W-:-:S13]  /*2ca0*/  FSETP.GEU.FTZ.AND P0, PT, R0, RZ, PT ;  /* 0x000000ff0000720b */ /* 0x000fda0003f1e000 */
[----:B------:R-:W-:Y:S01]  /*2cb0*/  @!P0 MOV R25, 0x7fffffff ;  /* 0x7fffffff00198802 */ /* 0x000fe20000000f00 */
[----:B------:R-:W-:Y:S06]  /*2cc0*/  @!P0 BRA `(.L_x_61) ;  /* 0x0000000000348947 */ /* 0x000fec0003800000 */
[----:B------:R-:W-:-:S13]  /*2cd0*/  FSETP.GTU.FTZ.AND P0, PT, |R0|, +INF , PT ;  /* 0x7f8000000000780b */ /* 0x000fda0003f1c200 */
[----:B------:R-:W-:Y:S01]  /*2ce0*/  @P0 FADD.FTZ R25, R0, 1 ;  /* 0x3f80000000190421 */ /* 0x000fe20000010000 */
[----:B------:R-:W-:Y:S06]  /*2cf0*/  @P0 BRA `(.L_x_61) ;  /* 0x0000000000280947 */ /* 0x000fec0003800000 */
[----:B------:R-:W-:-:S13]  /*2d00*/  FSETP.NEU.FTZ.AND P0, PT, |R0|, +INF , PT ;  /* 0x7f8000000000780b */ /* 0x000fda0003f1d200 */
[----:B------:R-:W-:-:S04]  /*2d10*/  @P0 FFMA R7, R0, 1.84467440737095516160e+19, RZ ;  /* 0x5f80000000070823 */ /* 0x000fc800000000ff */
[----:B------:R-:W0:Y:S02]  /*2d20*/  @P0 MUFU.RSQ R26, R7 ;  /* 0x00000007001a0308 */ /* 0x000e240000001400 */
[----:B0-----:R-:W-:Y:S01]  /*2d30*/  @P0 FMUL.FTZ R28, R7, R26 ;  /* 0x0000001a071c0220 */ /* 0x001fe20000410000 */
[----:B------:R-:W-:-:S03]  /*2d40*/  @P0 FMUL.FTZ R26, R26, 0.5 ;  /* 0x3f0000001a1a0820 */ /* 0x000fc60000410000 */
[----:B------:R-:W-:-:S04]  /*2d50*/  @P0 FADD.FTZ R25, -R28, -RZ ;  /* 0x800000ff1c190221 */ /* 0x000fc80000010100 */
[----:B------:R-:W-:-:S04]  /*2d60*/  @P0 FFMA R25, R28, R25, R7 ;  /* 0x000000191c190223 */ /* 0x000fc80000000007 */
[----:B------:R-:W-:Y:S01]  /*2d70*/  @P0 FFMA R26, R25, R26, R28 ;  /* 0x0000001a191a0223 */ /* 0x000fe2000000001c */
[----:B------:R-:W-:-:S03]  /*2d80*/  @!P0 MOV R25, R0 ;  /* 0x0000000000198202 */ /* 0x000fc60000000f00 */
[----:B------:R-:W-:-:S07]  /*2d90*/  @P0 FMUL.FTZ R25, R26, 2.3283064365386962891e-10 ;  /* 0x2f8000001a190820 */ /* 0x000fce0000410000 */
.L_x_61:
[----:B------:R-:W-:Y:S01]  /*2da0*/  HFMA2 R7, -RZ, RZ, 0, 0 ;  /* 0x00000000ff077431 */ /* 0x000fe200000001ff */
[----:B------:R-:W-:-:S03]  /*2db0*/  MOV R0, R25 ;  /* 0x0000001900007202 */ /* 0x000fc60000000f00 */
[----:B------:R-:W-:Y:S05]  /*2dc0*/  RET.REL.NODEC R6 `(_Z4stepiiiPfS_PiS0_S0_fffffif) ;  /* 0xffffffd0068c7950 */ /* 0x000fea0003c3ffff */
        .weak           $__internal_1_$__cuda_sm3x_div_rn_noftz_f32_slowpath
        .type           $__internal_1_$__cuda_sm3x_div_rn_noftz_f32_slowpath,@function
        .size           $__internal_1_$__cuda_sm3x_div_rn_noftz_f32_slowpath,(.L_x_75 - $__internal_1_$__cuda_sm3x_div_rn_noftz_f32_slowpath)
$__internal_1_$__cuda_sm3x_div_rn_noftz_f32_slowpath:
[----:B------:R-:W-:Y:S01]  /*2dd0*/  SHF.R.U32.HI R7, RZ, 0x17, R16 ;  /* 0x00000017ff077819 */ /* 0x000fe20000011610 */
[----:B------:R-:W-:Y:S01]  /*2de0*/  BSSY.RECONVERGENT B3, `(.L_x_62) ;  /* 0x0000063000037945 */ /* 0x000fe20003800200 */
[----:B------:R-:W-:Y:S02]  /*2df0*/  SHF.R.U32.HI R0, RZ, 0x17, R3 ;  /* 0x00000017ff007819 */ /* 0x000fe40000011603 */
[----:B------:R-:W-:Y:S02]  /*2e00*/  LOP3.LUT R7, R7, 0xff, RZ, 0xc0, !PT ;  /* 0x000000ff07077812 */ /* 0x000fe400078ec0ff */
[----:B------:R-:W-:Y:S02]  /*2e10*/  LOP3.LUT R20, R0, 0xff, RZ, 0xc0, !PT ;  /* 0x000000ff00147812 */ /* 0x000fe400078ec0ff */
[----:B------:R-:W-:Y:S02]  /*2e20*/  IADD3 R17, PT, PT, R7, -0x1, RZ ;  /* 0xffffffff07117810 */ /* 0x000fe40007ffe0ff */
[----:B------:R-:W-:-:S02]  /*2e30*/  IADD3 R15, PT, PT, R20, -0x1, RZ ;  /* 0xffffffff140f7810 */ /* 0x000fc40007ffe0ff */
[----:B------:R-:W-:Y:S02]  /*2e40*/  ISETP.GT.U32.AND P0, PT, R17, 0xfd, PT ;  /* 0x000000fd1100780c */ /* 0x000fe40003f04070 */
[----:B------:R-:W-:Y:S02]  /*2e50*/  MOV R0, R16 ;  /* 0x0000001000007202 */ /* 0x000fe40000000f00 */
[----:B------:R-:W-:-:S13]  /*2e60*/  ISETP.GT.U32.OR P0, PT, R15, 0xfd, P0 ;  /* 0x000000fd0f00780c */ /* 0x000fda0000704470 */
[----:B------:R-:W-:Y:S01]  /*2e70*/  @!P0 MOV R13, RZ ;  /* 0x000000ff000d8202 */ /* 0x000fe20000000f00 */
[----:B------:R-:W-:Y:S06]  /*2e80*/  @!P0 BRA `(.L_x_63) ;  /* 0x00000000005c8947 */ /* 0x000fec0003800000 */
[----:B------:R-:W-:Y:S02]  /*2e90*/  FSETP.GTU.FTZ.AND P0, PT, |R3|, +INF , PT ;  /* 0x7f8000000300780b */ /* 0x000fe40003f1c200 */
[----:B------:R-:W-:-:S04]  /*2ea0*/  FSETP.GTU.FTZ.AND P3, PT, |R16|, +INF , PT ;  /* 0x7f8000001000780b */ /* 0x000fc80003f7c200 */
[----:B------:R-:W-:-:S13]  /*2eb0*/  PLOP3.LUT P0, PT, P0, P3, PT, 0xf8, 0x8f ;  /* 0x00000000008f781c */ /* 0x000fda0000707f70 */
[----:B------:R-:W-:Y:S05]  /*2ec0*/  @P0 BRA `(.L_x_64) ;  /* 0x00000004004c0947 */ /* 0x000fea0003800000 */
[----:B------:R-:W-:-:S13]  /*2ed0*/  LOP3.LUT P0, RZ, R0, 0x7fffffff, R3, 0xc8, !PT ;  /* 0x7fffffff00ff7812 */ /* 0x000fda000780c803 */
[----:B------:R-:W-:Y:S05]  /*2ee0*/  @!P0 BRA `(.L_x_65) ;  /* 0x00000004003c8947 */ /* 0x000fea0003800000 */
[C---:B------:R-:W-:Y:S02]  /*2ef0*/  FSETP.NEU.FTZ.AND P3, PT, |R3|.reuse, +INF , PT ;  /* 0x7f8000000300780b */ /* 0x040fe40003f7d200 */
[----:B------:R-:W-:Y:S02]  /*2f00*/  FSETP.NEU.FTZ.AND P4, PT, |R16|, +INF , PT ;  /* 0x7f8000001000780b */ /* 0x000fe40003f9d200 */
[----:B------:R-:W-:-:S11]  /*2f10*/  FSETP.NEU.FTZ.AND P0, PT, |R3|, +INF , PT ;  /* 0x7f8000000300780b */ /* 0x000fd60003f1d200 */
[----:B------:R-:W-:Y:S05]  /*2f20*/  @!P4 BRA !P3, `(.L_x_65) ;  /* 0x00000004002cc947 */ /* 0x000fea0005800000 */
[----:B------:R-:W-:-:S04]  /*2f30*/  LOP3.LUT P3, RZ, R3, 0x7fffffff, RZ, 0xc0, !PT ;  /* 0x7fffffff03ff7812 */ /* 0x000fc8000786c0ff */
[----:B------:R-:W-:-:S13]  /*2f40*/  PLOP3.LUT P3, PT, P4, P3, PT, 0x2f, 0xf2 ;  /* 0x0000000000f2781c */ /* 0x000fda0002766577 */
[----:B------:R-:W-:Y:S05]  /*2f50*/  @P3 BRA `(.L_x_66) ;  /* 0x0000000400183947 */ /* 0x000fea0003800000 */
[----:B------:R-:W-:-:S04]  /*2f60*/  LOP3.LUT P3, RZ, R0, 0x7fffffff, RZ, 0xc0, !PT ;  /* 0x7fffffff00ff7812 */ /* 0x000fc8000786c0ff */
[----:B------:R-:W-:-:S13]  /*2f70*/  PLOP3.LUT P0, PT, P0, P3, PT, 0x2f, 0xf2 ;  /* 0x0000000000f2781c */ /* 0x000fda0000706577 */
[----:B------:R-:W-:Y:S05]  /*2f80*/  @P0 BRA `(.L_x_67) ;  /* 0x0000000400000947 */ /* 0x000fea0003800000 */
[----:B------:R-:W-:Y:S02]  /*2f90*/  ISETP.GE.AND P0, PT, R15, RZ, PT ;  /* 0x000000ff0f00720c */ /* 0x000fe40003f06270 */
[----:B------:R-:W-:-:S11]  /*2fa0*/  ISETP.GE.AND P3, PT, R17, RZ, PT ;  /* 0x000000ff1100720c */ /* 0x000fd60003f66270 */
[----:B------:R-:W-:Y:S01]  /*2fb0*/  @P0 MOV R13, RZ ;  /* 0x000000ff000d0202 */ /* 0x000fe20000000f00 */
[----:B------:R-:W-:Y:S01]  /*2fc0*/  @!P0 FFMA R3, R3, 1.84467440737095516160e+19, RZ ;  /* 0x5f80000003038823 */ /* 0x000fe200000000ff */
[----:B------:R-:W-:Y:S01]  /*2fd0*/  @!P0 MOV R13, 0xffffffc0 ;  /* 0xffffffc0000d8802 */ /* 0x000fe20000000f00 */
[----:B------:R-:W-:-:S03]  /*2fe0*/  @!P3 FFMA R0, R16, 1.84467440737095516160e+19, RZ ;  /* 0x5f8000001000b823 */ /* 0x000fc600000000ff */
[----:B------:R-:W-:-:S07]  /*2ff0*/  @!P3 IADD3 R13, PT, PT, R13, 0x40, RZ ;  /* 0x000000400d0db810 */ /* 0x000fce0007ffe0ff */
.L_x_63:
[----:B------:R-:W-:Y:S01]  /*3000*/  LEA R15, R7, 0xc0800000, 0x17 ;  /* 0xc0800000070f7811 */ /* 0x000fe200078eb8ff */
[----:B------:R-:W-:Y:S01]  /*3010*/  BSSY.RECONVERGENT B4, `(.L_x_68) ;  /* 0x0000036000047945 */ /* 0x000fe20003800200 */
[----:B------:R-:W-:Y:S02]  /*3020*/  IADD3 R20, PT, PT, R20, -0x7f, RZ ;  /* 0xffffff8114147810 */ /* 0x000fe40007ffe0ff */
[----:B------:R-:W-:-:S03]  /*3030*/  IADD3 R15, PT, PT, -R15, R0, RZ ;  /* 0x000000000f0f7210 */ /* 0x000fc60007ffe1ff */
[C---:B------:R-:W-:Y:S01]  /*3040*/  IMAD R0, R20.reuse, -0x800000, R3 ;  /* 0xff80000014007824 */ /* 0x040fe200078e0203 */
[----:B------:R-:W0:Y:S01]  /*3050*/  MUFU.RCP R17, R15 ;  /* 0x0000000f00117308 */ /* 0x000e220000001000 */
[----:B------:R-:W-:Y:S01]  /*3060*/  FADD.FTZ R21, -R15, -RZ ;  /* 0x800000ff0f157221 */ /* 0x000fe20000010100 */
[----:B------:R-:W-:-:S04]  /*3070*/  IADD3 R20, PT, PT, R20, 0x7f, -R7 ;  /* 0x0000007f14147810 */ /* 0x000fc80007ffe807 */
[----:B------:R-:W-:Y:S01]  /*3080*/  IADD3 R20, PT, PT, R20, R13, RZ ;  /* 0x0000000d14147210 */ /* 0x000fe20007ffe0ff */
[----:B0-----:R-:W-:-:S04]  /*3090*/  FFMA R18, R17, R21, 1 ;  /* 0x3f80000011127423 */ /* 0x001fc80000000015 */
[----:B------:R-:W-:-:S04]  /*30a0*/  FFMA R3, R17, R18, R17 ;  /* 0x0000001211037223 */ /* 0x000fc80000000011 */
[----:B------:R-:W-:-:S04]  /*30b0*/  FFMA R18, R0, R3, RZ ;  /* 0x0000000300127223 */ /* 0x000fc800000000ff */
[----:B------:R-:W-:-:S04]  /*30c0*/  FFMA R17, R21, R18, R0 ;  /* 0x0000001215117223 */ /* 0x000fc80000000000 */
[----:B------:R-:W-:-:S04]  /*30d0*/  FFMA R18, R3, R17, R18 ;  /* 0x0000001103127223 */ /* 0x000fc80000000012 */
[----:B------:R-:W-:-:S04]  /*30e0*/  FFMA R21, R21, R18, R0 ;  /* 0x0000001215157223 */ /* 0x000fc80000000000 */
[----:B------:R-:W-:-:S05]  /*30f0*/  FFMA R0, R3, R21, R18 ;  /* 0x0000001503007223 */ /* 0x000fca0000000012 */
[----:B------:R-:W-:-:S04]  /*3100*/  SHF.R.U32.HI R7, RZ, 0x17, R0 ;  /* 0x00000017ff077819 */ /* 0x000fc80000011600 */
[----:B------:R-:W-:-:S04]  /*3110*/  LOP3.LUT R7, R7, 0xff, RZ, 0xc0, !PT ;  /* 0x000000ff07077812 */ /* 0x000fc800078ec0ff */
[----:B------:R-:W-:-:S04]  /*3120*/  IADD3 R15, PT, PT, R7, R20, RZ ;  /* 0x00000014070f7210 */ /* 0x000fc80007ffe0ff */
[----:B------:R-:W-:-:S04]  /*3130*/  IADD3 R7, PT, PT, R15, -0x1, RZ ;  /* 0xffffffff0f077810 */ /* 0x000fc80007ffe0ff */
[----:B------:R-:W-:-:S13]  /*3140*/  ISETP.GE.U32.AND P0, PT, R7, 0xfe, PT ;  /* 0x000000fe0700780c */ /* 0x000fda0003f06070 */
[----:B------:R-:W-:Y:S05]  /*3150*/  @!P0 BRA `(.L_x_69) ;  /* 0x0000000000808947 */ /* 0x000fea0003800000 */
[----:B------:R-:W-:-:S13]  /*3160*/  ISETP.GT.AND P0, PT, R15, 0xfe, PT ;  /* 0x000000fe0f00780c */ /* 0x000fda0003f04270 */
[----:B------:R-:W-:Y:S05]  /*3170*/  @P0 BRA `(.L_x_70) ;  /* 0x00000000006c0947 */ /* 0x000fea0003800000 */
[----:B------:R-:W-:-:S13]  /*3180*/  ISETP.GE.AND P0, PT, R15, 0x1, PT ;  /* 0x000000010f00780c */ /* 0x000fda0003f06270 */
[----:B------:R-:W-:Y:S05]  /*3190*/  @P0 BRA `(.L_x_71) ;  /* 0x0000000000740947 */ /* 0x000fea0003800000 */
[----:B------:R-:W-:Y:S02]  /*31a0*/  ISETP.GE.AND P0, PT, R15, -0x18, PT ;  /* 0xffffffe80f00780c */ /* 0x000fe40003f06270 */
[----:B------:R-:W-:-:S11]  /*31b0*/  LOP3.LUT R0, R0, 0x80000000, RZ, 0xc0, !PT ;  /* 0x8000000000007812 */ /* 0x000fd600078ec0ff */
[----:B------:R-:W-:Y:S05]  /*31c0*/  @!P0 BRA `(.L_x_71) ;  /* 0x0000000000688947 */ /* 0x000fea0003800000 */
[-CC-:B------:R-:W-:Y:S01]  /*31d0*/  FFMA.RZ R7, R3, R21.reuse, R18.reuse ;  /* 0x0000001503077223 */ /* 0x180fe2000000c012 */
[C---:B------:R-:W-:Y:S02]  /*31e0*/  IADD3 R20, PT, PT, R15.reuse, 0x20, RZ ;  /* 0x000000200f147810 */ /* 0x040fe40007ffe0ff */
[----:B------:R-:W-:Y:S02]  /*31f0*/  ISETP.NE.AND P4, PT, R15, RZ, PT ;  /* 0x000000ff0f00720c */ /* 0x000fe40003f85270 */
[----:B------:R-:W-:Y:S01]  /*3200*/  LOP3.LUT R13, R7, 0x7fffff, RZ, 0xc0, !PT ;  /* 0x007fffff070d7812 */ /* 0x000fe200078ec0ff */
[CCC-:B------:R-:W-:Y:S01]  /*3210*/  FFMA.RP R7, R3.reuse, R21.reuse, R18.reuse ;  /* 0x0000001503077223 */ /* 0x1c0fe20000008012 */
[----:B------:R-:W-:Y:S01]  /*3220*/  FFMA.RM R18, R3, R21, R18 ;  /* 0x0000001503127223 */ /* 0x000fe20000004012 */
[----:B------:R-:W-:Y:S02]  /*3230*/  ISETP.NE.AND P3, PT, R15, RZ, PT ;  /* 0x000000ff0f00720c */ /* 0x000fe40003f65270 */
[----:B------:R-:W-:-:S02]  /*3240*/  LOP3.LUT R13, R13, 0x800000, RZ, 0xfc, !PT ;  /* 0x008000000d0d7812 */ /* 0x000fc400078efcff */
[----:B------:R-:W-:Y:S02]  /*3250*/  IADD3 R3, PT, PT, -R15, RZ, RZ ;  /* 0x000000ff0f037210 */ /* 0x000fe40007ffe1ff */
[----:B------:R-:W-:Y:S02]  /*3260*/  SHF.L.U32 R20, R13, R20, RZ ;  /* 0x000000140d147219 */ /* 0x000fe400000006ff */
[----:B------:R-:W-:Y:S02]  /*3270*/  FSETP.NEU.FTZ.AND P0, PT, R7, R18, PT ;  /* 0x000000120700720b */ /* 0x000fe40003f1d000 */
[----:B------:R-:W-:Y:S02]  /*3280*/  SEL R18, R3, RZ, P4 ;  /* 0x000000ff03127207 */ /* 0x000fe40002000000 */
[----:B------:R-:W-:Y:S02]  /*3290*/  ISETP.NE.AND P3, PT, R20, RZ, P3 ;  /* 0x000000ff1400720c */ /* 0x000fe40001f65270 */
[----:B------:R-:W-:-:S02]  /*32a0*/  SHF.R.U32.HI R18, RZ, R18, R13 ;  /* 0x00000012ff127219 */ /* 0x000fc4000001160d */
[----:B------:R-:W-:Y:S02]  /*32b0*/  PLOP3.LUT P0, PT, P0, P3, PT, 0xf8, 0x8f ;  /* 0x00000000008f781c */ /* 0x000fe40000707f70 */
[----:B------:R-:W-:Y:S02]  /*32c0*/  SHF.R.U32.HI R20, RZ, 0x1, R18 ;  /* 0x00000001ff147819 */ /* 0x000fe40000011612 */
[----:B------:R-:W-:-:S04]  /*32d0*/  SEL R3, RZ, 0x1, !P0 ;  /* 0x00000001ff037807 */ /* 0x000fc80004000000 */
[----:B------:R-:W-:-:S04]  /*32e0*/  LOP3.LUT R3, R3, 0x1, R20, 0xf8, !PT ;  /* 0x0000000103037812 */ /* 0x000fc800078ef814 */
[----:B------:R-:W-:-:S04]  /*32f0*/  LOP3.LUT R3, R3, R18, RZ, 0xc0, !PT ;  /* 0x0000001203037212 */ /* 0x000fc800078ec0ff */
[----:B------:R-:W-:-:S04]  /*3300*/  IADD3 R3, PT, PT, R20, R3, RZ ;  /* 0x0000000314037210 */ /* 0x000fc80007ffe0ff */
[----:B------:R-:W-:Y:S01]  /*3310*/  LOP3.LUT R0, R3, R0, RZ, 0xfc, !PT ;  /* 0x0000000003007212 */ /* 0x000fe200078efcff */
[----:B------:R-:W-:Y:S06]  /*3320*/  BRA `(.L_x_71) ;  /* 0x0000000000107947 */ /* 0x000fec0003800000 */
.L_x_70:
[----:B------:R-:W-:-:S04]  /*3330*/  LOP3.LUT R0, R0, 0x80000000, RZ, 0xc0, !PT ;  /* 0x8000000000007812 */ /* 0x000fc800078ec0ff */
[----:B------:R-:W-:Y:S01]  /*3340*/  LOP3.LUT R0, R0, 0x7f800000, RZ, 0xfc, !PT ;  /* 0x7f80000000007812 */ /* 0x000fe200078efcff */
[----:B------:R-:W-:Y:S06]  /*3350*/  BRA `(.L_x_71) ;  /* 0x0000000000047947 */ /* 0x000fec0003800000 */
.L_x_69:
[----:B------:R-:W-:-:S07]  /*3360*/  LEA R0, R20, R0, 0x17 ;  /* 0x0000000014007211 */ /* 0x000fce00078eb8ff */
.L_x_71:
[----:B------:R-:W-:Y:S05]  /*3370*/  BSYNC.RECONVERGENT B4 ;  /* 0x0000000000047941 */ /* 0x000fea0003800200 */
.L_x_68:
[----:B------:R-:W-:Y:S05]  /*3380*/  BRA `(.L_x_72) ;  /* 0x0000000000207947 */ /* 0x000fea0003800000 */
.L_x_67:
[----:B------:R-:W-:-:S04]  /*3390*/  LOP3.LUT R0, R0, 0x80000000, R3, 0x48, !PT ;  /* 0x8000000000007812 */ /* 0x000fc800078e4803 */
[----:B------:R-:W-:Y:S01]  /*33a0*/  LOP3.LUT R0, R0, 0x7f800000, RZ, 0xfc, !PT ;  /* 0x7f80000000007812 */ /* 0x000fe200078efcff */
[----:B------:R-:W-:Y:S06]  /*33b0*/  BRA `(.L_x_72) ;  /* 0x0000000000147947 */ /* 0x000fec0003800000 */
.L_x_66:
[----:B------:R-:W-:Y:S01]  /*33c0*/  LOP3.LUT R0, R0, 0x80000000, R3, 0x48, !PT ;  /* 0x8000000000007812 */ /* 0x000fe200078e4803 */
[----:B------:R-:W-:Y:S06]  /*33d0*/  BRA `(.L_x_72) ;  /* 0x00000000000c7947 */ /* 0x000fec0003800000 */
.L_x_65:
[----:B------:R-:W0:Y:S01]  /*33e0*/  MUFU.RSQ R0, -QNAN ;  /* 0xffc0000000007908 */ /* 0x000e220000001400 */
[----:B------:R-:W-:Y:S05]  /*33f0*/  BRA `(.L_x_72) ;  /* 0x0000000000047947 */ /* 0x000fea0003800000 */
.L_x_64:
[----:B------:R-:W-:-:S07]  /*3400*/  FADD.FTZ R0, R3, R16 ;  /* 0x0000001003007221 */ /* 0x000fce0000010000 */
.L_x_72:
[----:B------:R-:W-:Y:S05]  /*3410*/  BSYNC.RECONVERGENT B3 ;  /* 0x0000000000037941 */ /* 0x000fea0003800200 */
.L_x_62:
[----:B------:R-:W-:-:S04]  /*3420*/  HFMA2 R13, -RZ, RZ, 0, 0 ;  /* 0x00000000ff0d7431 */ /* 0x000fc800000001ff */
[----:B0-----:R-:W-:Y:S05]  /*3430*/  RET.REL.NODEC R12 `(_Z4stepiiiPfS_PiS0_S0_fffffif) ;  /* 0xffffffc80cf07950 */ /* 0x001fea0003c3ffff */
.L_x_73:
[----:B------:R-:W-:-:S00]  /*3440*/  BRA `(.L_x_73) ;  /* 0xfffffffc00fc7947 */ /* 0x000fc0000383ffff */
[----:B------:R-:W-:-:S00]  /*3450*/  NOP ;  /* 0x0000000000007918 */ /* 0x000fc00000000000 */
        /* <DEDUP_REMOVED lines=10> */
.L_x_75:


//--------------------- .nv.shared.reserved.0     --------------------------
	.section	.nv.shared.reserved.0,"aw",@nobits
	.weak		__nv_reservedSMEM_offset_0_alias
	.size		__nv_reservedSMEM_offset_0_alias, 0, 64
	.other		__nv_reservedSMEM_offset_0_alias,@"STO_CUDA_RESERVED_SHARED STV_DEFAULT"
__nv_reservedSMEM_offset_0_alias:
	.zero		0
	.zero		64


//--------------------- .nv.constant0._Z4stepiiiPfS_PiS0_S0_fffffif --------------------------
	.section	.nv.constant0._Z4stepiiiPfS_PiS0_S0_fffffif,"a",@progbits
	.sectionflags	@""
	.align	4
.nv.constant0._Z4stepiiiPfS_PiS0_S0_fffffif:
	.zero		980


//--------------------- SYMBOLS --------------------------

	.type		.nv.reservedSmem.offset0,@object
	.size		.nv.reservedSmem.offset0,0x4
